//
// Generated by NVIDIA NVVM Compiler
//
// Compiler Build ID: CL-36424714
// Cuda compilation tools, release 13.0, V13.0.88
// Based on NVVM 20.0.0
//

.version 9.0
.target sm_100
.address_size 64

	// .globl	_Z11forwardPassPfS_S_S_S_

.visible .entry _Z11forwardPassPfS_S_S_S_(
	.param .u64 .ptr .align 1 _Z11forwardPassPfS_S_S_S__param_0,
	.param .u64 .ptr .align 1 _Z11forwardPassPfS_S_S_S__param_1,
	.param .u64 .ptr .align 1 _Z11forwardPassPfS_S_S_S__param_2,
	.param .u64 .ptr .align 1 _Z11forwardPassPfS_S_S_S__param_3,
	.param .u64 .ptr .align 1 _Z11forwardPassPfS_S_S_S__param_4
)
{
	.reg .pred 	%p<4>;
	.reg .b32 	%r<16>;
	.reg .b32 	%f<126>;
	.reg .b64 	%rd<23>;
	.reg .b64 	%fd<7>;

	ld.param.u64 	%rd6, [_Z11forwardPassPfS_S_S_S__param_0];
	ld.param.u64 	%rd7, [_Z11forwardPassPfS_S_S_S__param_1];
	ld.param.u64 	%rd10, [_Z11forwardPassPfS_S_S_S__param_2];
	ld.param.u64 	%rd8, [_Z11forwardPassPfS_S_S_S__param_3];
	ld.param.u64 	%rd9, [_Z11forwardPassPfS_S_S_S__param_4];
	cvta.to.global.u64 	%rd1, %rd10;
	mov.u32 	%r6, %tid.x;
	mov.u32 	%r7, %ctaid.x;
	mov.u32 	%r8, %ntid.x;
	mad.lo.s32 	%r1, %r7, %r8, %r6;
	setp.gt.s32 	%p1, %r1, 15;
	@%p1 bra 	$L__BB0_4;
	cvta.to.global.u64 	%rd11, %rd6;
	add.s64 	%rd22, %rd11, 32;
	cvta.to.global.u64 	%rd12, %rd7;
	add.s64 	%rd3, %rd12, 512;
	mov.f32 	%f125, 0f00000000;
	mov.b32 	%r15, 0;
	mov.u32 	%r14, %r1;
$L__BB0_2:
	mul.wide.s32 	%rd13, %r14, 4;
	add.s64 	%rd14, %rd3, %rd13;
	ld.global.f32 	%f4, [%rd22+-32];
	ld.global.f32 	%f5, [%rd14+-512];
	fma.rn.f32 	%f6, %f4, %f5, %f125;
	ld.global.f32 	%f7, [%rd22+-28];
	ld.global.f32 	%f8, [%rd14+-448];
	fma.rn.f32 	%f9, %f7, %f8, %f6;
	ld.global.f32 	%f10, [%rd22+-24];
	ld.global.f32 	%f11, [%rd14+-384];
	fma.rn.f32 	%f12, %f10, %f11, %f9;
	ld.global.f32 	%f13, [%rd22+-20];
	ld.global.f32 	%f14, [%rd14+-320];
	fma.rn.f32 	%f15, %f13, %f14, %f12;
	ld.global.f32 	%f16, [%rd22+-16];
	ld.global.f32 	%f17, [%rd14+-256];
	fma.rn.f32 	%f18, %f16, %f17, %f15;
	ld.global.f32 	%f19, [%rd22+-12];
	ld.global.f32 	%f20, [%rd14+-192];
	fma.rn.f32 	%f21, %f19, %f20, %f18;
	ld.global.f32 	%f22, [%rd22+-8];
	ld.global.f32 	%f23, [%rd14+-128];
	fma.rn.f32 	%f24, %f22, %f23, %f21;
	ld.global.f32 	%f25, [%rd22+-4];
	ld.global.f32 	%f26, [%rd14+-64];
	fma.rn.f32 	%f27, %f25, %f26, %f24;
	ld.global.f32 	%f28, [%rd22];
	ld.global.f32 	%f29, [%rd14];
	fma.rn.f32 	%f30, %f28, %f29, %f27;
	ld.global.f32 	%f31, [%rd22+4];
	ld.global.f32 	%f32, [%rd14+64];
	fma.rn.f32 	%f33, %f31, %f32, %f30;
	ld.global.f32 	%f34, [%rd22+8];
	ld.global.f32 	%f35, [%rd14+128];
	fma.rn.f32 	%f36, %f34, %f35, %f33;
	ld.global.f32 	%f37, [%rd22+12];
	ld.global.f32 	%f38, [%rd14+192];
	fma.rn.f32 	%f39, %f37, %f38, %f36;
	ld.global.f32 	%f40, [%rd22+16];
	ld.global.f32 	%f41, [%rd14+256];
	fma.rn.f32 	%f42, %f40, %f41, %f39;
	ld.global.f32 	%f43, [%rd22+20];
	ld.global.f32 	%f44, [%rd14+320];
	fma.rn.f32 	%f45, %f43, %f44, %f42;
	ld.global.f32 	%f46, [%rd22+24];
	ld.global.f32 	%f47, [%rd14+384];
	fma.rn.f32 	%f48, %f46, %f47, %f45;
	ld.global.f32 	%f49, [%rd22+28];
	ld.global.f32 	%f50, [%rd14+448];
	fma.rn.f32 	%f125, %f49, %f50, %f48;
	add.s32 	%r15, %r15, 16;
	add.s64 	%rd22, %rd22, 64;
	add.s32 	%r14, %r14, 256;
	setp.ne.s32 	%p2, %r15, 784;
	@%p2 bra 	$L__BB0_2;
	fma.rn.f32 	%f51, %f125, 0fBBBB989D, 0f3F000000;
	cvt.sat.f32.f32 	%f52, %f51;
	mov.f32 	%f53, 0f4B400001;
	mov.f32 	%f54, 0f437C0000;
	fma.rm.f32 	%f55, %f52, %f54, %f53;
	add.f32 	%f56, %f55, 0fCB40007F;
	neg.f32 	%f57, %f56;
	fma.rn.f32 	%f58, %f125, 0fBFB8AA3B, %f57;
	fma.rn.f32 	%f59, %f125, 0fB2A57060, %f58;
	mov.b32 	%r10, %f55;
	shl.b32 	%r11, %r10, 23;
	mov.b32 	%f60, %r11;
	ex2.approx.ftz.f32 	%f61, %f59;
	mul.f32 	%f62, %f61, %f60;
	cvt.f64.f32 	%fd1, %f62;
	add.f64 	%fd2, %fd1, 0d3FF0000000000000;
	rcp.rn.f64 	%fd3, %fd2;
	cvt.rn.f32.f64 	%f63, %fd3;
	mul.wide.s32 	%rd15, %r1, 4;
	add.s64 	%rd16, %rd1, %rd15;
	st.global.f32 	[%rd16], %f63;
$L__BB0_4:
	bar.sync 	0;
	setp.gt.s32 	%p3, %r1, 9;
	@%p3 bra 	$L__BB0_6;
	ld.global.f32 	%f64, [%rd1];
	cvta.to.global.u64 	%rd17, %rd8;
	mul.wide.s32 	%rd18, %r1, 4;
	add.s64 	%rd19, %rd17, %rd18;
	ld.global.f32 	%f65, [%rd19];
	fma.rn.f32 	%f66, %f64, %f65, 0f00000000;
	ld.global.f32 	%f67, [%rd1+4];
	ld.global.f32 	%f68, [%rd19+40];
	fma.rn.f32 	%f69, %f67, %f68, %f66;
	ld.global.f32 	%f70, [%rd1+8];
	ld.global.f32 	%f71, [%rd19+80];
	fma.rn.f32 	%f72, %f70, %f71, %f69;
	ld.global.f32 	%f73, [%rd1+12];
	ld.global.f32 	%f74, [%rd19+120];
	fma.rn.f32 	%f75, %f73, %f74, %f72;
	ld.global.f32 	%f76, [%rd1+16];
	ld.global.f32 	%f77, [%rd19+160];
	fma.rn.f32 	%f78, %f76, %f77, %f75;
	ld.global.f32 	%f79, [%rd1+20];
	ld.global.f32 	%f80, [%rd19+200];
	fma.rn.f32 	%f81, %f79, %f80, %f78;
	ld.global.f32 	%f82, [%rd1+24];
	ld.global.f32 	%f83, [%rd19+240];
	fma.rn.f32 	%f84, %f82, %f83, %f81;
	ld.global.f32 	%f85, [%rd1+28];
	ld.global.f32 	%f86, [%rd19+280];
	fma.rn.f32 	%f87, %f85, %f86, %f84;
	ld.global.f32 	%f88, [%rd1+32];
	ld.global.f32 	%f89, [%rd19+320];
	fma.rn.f32 	%f90, %f88, %f89, %f87;
	ld.global.f32 	%f91, [%rd1+36];
	ld.global.f32 	%f92, [%rd19+360];
	fma.rn.f32 	%f93, %f91, %f92, %f90;
	ld.global.f32 	%f94, [%rd1+40];
	ld.global.f32 	%f95, [%rd19+400];
	fma.rn.f32 	%f96, %f94, %f95, %f93;
	ld.global.f32 	%f97, [%rd1+44];
	ld.global.f32 	%f98, [%rd19+440];
	fma.rn.f32 	%f99, %f97, %f98, %f96;
	ld.global.f32 	%f100, [%rd1+48];
	ld.global.f32 	%f101, [%rd19+480];
	fma.rn.f32 	%f102, %f100, %f101, %f99;
	ld.global.f32 	%f103, [%rd1+52];
	ld.global.f32 	%f104, [%rd19+520];
	fma.rn.f32 	%f105, %f103, %f104, %f102;
	ld.global.f32 	%f106, [%rd1+56];
	ld.global.f32 	%f107, [%rd19+560];
	fma.rn.f32 	%f108, %f106, %f107, %f105;
	ld.global.f32 	%f109, [%rd1+60];
	ld.global.f32 	%f110, [%rd19+600];
	fma.rn.f32 	%f111, %f109, %f110, %f108;
	fma.rn.f32 	%f112, %f111, 0fBBBB989D, 0f3F000000;
	cvt.sat.f32.f32 	%f113, %f112;
	mov.f32 	%f114, 0f4B400001;
	mov.f32 	%f115, 0f437C0000;
	fma.rm.f32 	%f116, %f113, %f115, %f114;
	add.f32 	%f117, %f116, 0fCB40007F;
	neg.f32 	%f118, %f117;
	fma.rn.f32 	%f119, %f111, 0fBFB8AA3B, %f118;
	fma.rn.f32 	%f120, %f111, 0fB2A57060, %f119;
	mov.b32 	%r12, %f116;
	shl.b32 	%r13, %r12, 23;
	mov.b32 	%f121, %r13;
	ex2.approx.ftz.f32 	%f122, %f120;
	mul.f32 	%f123, %f122, %f121;
	cvt.f64.f32 	%fd4, %f123;
	add.f64 	%fd5, %fd4, 0d3FF0000000000000;
	rcp.rn.f64 	%fd6, %fd5;
	cvt.rn.f32.f64 	%f124, %fd6;
	cvta.to.global.u64 	%rd20, %rd9;
	add.s64 	%rd21, %rd20, %rd18;
	st.global.f32 	[%rd21], %f124;
$L__BB0_6:
	ret;

}
	// .globl	_Z13backpropagatePfS_S_S_S_S_S_S_
.visible .entry _Z13backpropagatePfS_S_S_S_S_S_S_(
	.param .u64 .ptr .align 1 _Z13backpropagatePfS_S_S_S_S_S_S__param_0,
	.param .u64 .ptr .align 1 _Z13backpropagatePfS_S_S_S_S_S_S__param_1,
	.param .u64 .ptr .align 1 _Z13backpropagatePfS_S_S_S_S_S_S__param_2,
	.param .u64 .ptr .align 1 _Z13backpropagatePfS_S_S_S_S_S_S__param_3,
	.param .u64 .ptr .align 1 _Z13backpropagatePfS_S_S_S_S_S_S__param_4,
	.param .u64 .ptr .align 1 _Z13backpropagatePfS_S_S_S_S_S_S__param_5,
	.param .u64 .ptr .align 1 _Z13backpropagatePfS_S_S_S_S_S_S__param_6,
	.param .u64 .ptr .align 1 _Z13backpropagatePfS_S_S_S_S_S_S__param_7
)
{
	.reg .pred 	%p<4>;
	.reg .b32 	%r<17>;
	.reg .b32 	%f<165>;
	.reg .b64 	%rd<39>;
	.reg .b64 	%fd<75>;

	ld.param.u64 	%rd13, [_Z13backpropagatePfS_S_S_S_S_S_S__param_1];
	ld.param.u64 	%rd14, [_Z13backpropagatePfS_S_S_S_S_S_S__param_5];
	ld.param.u64 	%rd15, [_Z13backpropagatePfS_S_S_S_S_S_S__param_7];
	cvta.to.global.u64 	%rd1, %rd14;
	cvta.to.global.u64 	%rd2, %rd13;
	cvta.to.global.u64 	%rd3, %rd15;
	mov.u32 	%r6, %tid.x;
	mov.u32 	%r7, %ctaid.x;
	mov.u32 	%r8, %ntid.x;
	mad.lo.s32 	%r15, %r7, %r8, %r6;
	setp.gt.s32 	%p1, %r15, 9;
	@%p1 bra 	$L__BB1_2;
	ld.param.u64 	%rd35, [_Z13backpropagatePfS_S_S_S_S_S_S__param_3];
	ld.param.u64 	%rd34, [_Z13backpropagatePfS_S_S_S_S_S_S__param_2];
	cvta.to.global.u64 	%rd16, %rd34;
	cvta.to.global.u64 	%rd17, %rd35;
	mul.wide.s32 	%rd18, %r15, 4;
	add.s64 	%rd19, %rd16, %rd18;
	ld.global.f32 	%f1, [%rd19];
	add.s64 	%rd20, %rd17, %rd18;
	ld.global.f32 	%f2, [%rd20];
	sub.f32 	%f3, %f1, %f2;
	fma.rn.f32 	%f4, %f1, 0fBBBB989D, 0f3F000000;
	cvt.sat.f32.f32 	%f5, %f4;
	mov.f32 	%f6, 0f4B400001;
	mov.f32 	%f7, 0f437C0000;
	fma.rm.f32 	%f8, %f5, %f7, %f6;
	add.f32 	%f9, %f8, 0fCB40007F;
	neg.f32 	%f10, %f9;
	fma.rn.f32 	%f11, %f1, 0fBFB8AA3B, %f10;
	fma.rn.f32 	%f12, %f1, 0fB2A57060, %f11;
	mov.b32 	%r9, %f8;
	shl.b32 	%r10, %r9, 23;
	mov.b32 	%f13, %r10;
	ex2.approx.ftz.f32 	%f14, %f12;
	mul.f32 	%f15, %f14, %f13;
	cvt.f64.f32 	%fd2, %f15;
	add.f64 	%fd3, %fd2, 0d3FF0000000000000;
	rcp.rn.f64 	%fd4, %fd3;
	cvt.rn.f32.f64 	%f16, %fd4;
	mov.f32 	%f17, 0f3F800000;
	sub.f32 	%f18, %f17, %f16;
	mul.f32 	%f19, %f18, %f16;
	mul.f32 	%f20, %f3, %f19;
	add.s64 	%rd21, %rd3, %rd18;
	st.global.f32 	[%rd21], %f20;
	cvt.f64.f32 	%fd5, %f20;
	mul.f64 	%fd6, %fd5, 0dBF50624DD2F1A9FC;
	add.s64 	%rd22, %rd1, %rd18;
	ld.global.f32 	%f21, [%rd2];
	cvt.f64.f32 	%fd7, %f21;
	mul.f64 	%fd8, %fd6, %fd7;
	cvt.rn.f32.f64 	%f22, %fd8;
	atom.global.add.f32 	%f23, [%rd22], %f22;
	ld.global.f32 	%f24, [%rd2+4];
	cvt.f64.f32 	%fd9, %f24;
	mul.f64 	%fd10, %fd6, %fd9;
	cvt.rn.f32.f64 	%f25, %fd10;
	atom.global.add.f32 	%f26, [%rd22+40], %f25;
	ld.global.f32 	%f27, [%rd2+8];
	cvt.f64.f32 	%fd11, %f27;
	mul.f64 	%fd12, %fd6, %fd11;
	cvt.rn.f32.f64 	%f28, %fd12;
	atom.global.add.f32 	%f29, [%rd22+80], %f28;
	ld.global.f32 	%f30, [%rd2+12];
	cvt.f64.f32 	%fd13, %f30;
	mul.f64 	%fd14, %fd6, %fd13;
	cvt.rn.f32.f64 	%f31, %fd14;
	atom.global.add.f32 	%f32, [%rd22+120], %f31;
	ld.global.f32 	%f33, [%rd2+16];
	cvt.f64.f32 	%fd15, %f33;
	mul.f64 	%fd16, %fd6, %fd15;
	cvt.rn.f32.f64 	%f34, %fd16;
	atom.global.add.f32 	%f35, [%rd22+160], %f34;
	ld.global.f32 	%f36, [%rd2+20];
	cvt.f64.f32 	%fd17, %f36;
	mul.f64 	%fd18, %fd6, %fd17;
	cvt.rn.f32.f64 	%f37, %fd18;
	atom.global.add.f32 	%f38, [%rd22+200], %f37;
	ld.global.f32 	%f39, [%rd2+24];
	cvt.f64.f32 	%fd19, %f39;
	mul.f64 	%fd20, %fd6, %fd19;
	cvt.rn.f32.f64 	%f40, %fd20;
	atom.global.add.f32 	%f41, [%rd22+240], %f40;
	ld.global.f32 	%f42, [%rd2+28];
	cvt.f64.f32 	%fd21, %f42;
	mul.f64 	%fd22, %fd6, %fd21;
	cvt.rn.f32.f64 	%f43, %fd22;
	atom.global.add.f32 	%f44, [%rd22+280], %f43;
	ld.global.f32 	%f45, [%rd2+32];
	cvt.f64.f32 	%fd23, %f45;
	mul.f64 	%fd24, %fd6, %fd23;
	cvt.rn.f32.f64 	%f46, %fd24;
	atom.global.add.f32 	%f47, [%rd22+320], %f46;
	ld.global.f32 	%f48, [%rd2+36];
	cvt.f64.f32 	%fd25, %f48;
	mul.f64 	%fd26, %fd6, %fd25;
	cvt.rn.f32.f64 	%f49, %fd26;
	atom.global.add.f32 	%f50, [%rd22+360], %f49;
	ld.global.f32 	%f51, [%rd2+40];
	cvt.f64.f32 	%fd27, %f51;
	mul.f64 	%fd28, %fd6, %fd27;
	cvt.rn.f32.f64 	%f52, %fd28;
	atom.global.add.f32 	%f53, [%rd22+400], %f52;
	ld.global.f32 	%f54, [%rd2+44];
	cvt.f64.f32 	%fd29, %f54;
	mul.f64 	%fd30, %fd6, %fd29;
	cvt.rn.f32.f64 	%f55, %fd30;
	atom.global.add.f32 	%f56, [%rd22+440], %f55;
	ld.global.f32 	%f57, [%rd2+48];
	cvt.f64.f32 	%fd31, %f57;
	mul.f64 	%fd32, %fd6, %fd31;
	cvt.rn.f32.f64 	%f58, %fd32;
	atom.global.add.f32 	%f59, [%rd22+480], %f58;
	ld.global.f32 	%f60, [%rd2+52];
	cvt.f64.f32 	%fd33, %f60;
	mul.f64 	%fd34, %fd6, %fd33;
	cvt.rn.f32.f64 	%f61, %fd34;
	atom.global.add.f32 	%f62, [%rd22+520], %f61;
	ld.global.f32 	%f63, [%rd2+56];
	cvt.f64.f32 	%fd35, %f63;
	mul.f64 	%fd36, %fd6, %fd35;
	cvt.rn.f32.f64 	%f64, %fd36;
	atom.global.add.f32 	%f65, [%rd22+560], %f64;
	ld.global.f32 	%f66, [%rd2+60];
	cvt.f64.f32 	%fd37, %f66;
	mul.f64 	%fd38, %fd6, %fd37;
	cvt.rn.f32.f64 	%f67, %fd38;
	atom.global.add.f32 	%f68, [%rd22+600], %f67;
$L__BB1_2:
	bar.sync 	0;
	setp.gt.s32 	%p2, %r15, 15;
	@%p2 bra 	$L__BB1_5;
	ld.param.u64 	%rd37, [_Z13backpropagatePfS_S_S_S_S_S_S__param_6];
	ld.param.u64 	%rd36, [_Z13backpropagatePfS_S_S_S_S_S_S__param_4];
	ld.param.u64 	%rd33, [_Z13backpropagatePfS_S_S_S_S_S_S__param_0];
	mul.lo.s32 	%r12, %r15, 10;
	ld.global.f32 	%f69, [%rd3];
	mul.wide.s32 	%rd23, %r12, 4;
	add.s64 	%rd24, %rd1, %rd23;
	ld.global.f32 	%f70, [%rd24];
	fma.rn.f32 	%f71, %f69, %f70, 0f00000000;
	ld.global.f32 	%f72, [%rd3+4];
	ld.global.f32 	%f73, [%rd24+4];
	fma.rn.f32 	%f74, %f72, %f73, %f71;
	ld.global.f32 	%f75, [%rd3+8];
	ld.global.f32 	%f76, [%rd24+8];
	fma.rn.f32 	%f77, %f75, %f76, %f74;
	ld.global.f32 	%f78, [%rd3+12];
	ld.global.f32 	%f79, [%rd24+12];
	fma.rn.f32 	%f80, %f78, %f79, %f77;
	ld.global.f32 	%f81, [%rd3+16];
	ld.global.f32 	%f82, [%rd24+16];
	fma.rn.f32 	%f83, %f81, %f82, %f80;
	ld.global.f32 	%f84, [%rd3+20];
	ld.global.f32 	%f85, [%rd24+20];
	fma.rn.f32 	%f86, %f84, %f85, %f83;
	ld.global.f32 	%f87, [%rd3+24];
	ld.global.f32 	%f88, [%rd24+24];
	fma.rn.f32 	%f89, %f87, %f88, %f86;
	ld.global.f32 	%f90, [%rd3+28];
	ld.global.f32 	%f91, [%rd24+28];
	fma.rn.f32 	%f92, %f90, %f91, %f89;
	ld.global.f32 	%f93, [%rd3+32];
	ld.global.f32 	%f94, [%rd24+32];
	fma.rn.f32 	%f95, %f93, %f94, %f92;
	ld.global.f32 	%f96, [%rd3+36];
	ld.global.f32 	%f97, [%rd24+36];
	fma.rn.f32 	%f98, %f96, %f97, %f95;
	mul.wide.s32 	%rd25, %r15, 4;
	add.s64 	%rd26, %rd2, %rd25;
	ld.global.f32 	%f99, [%rd26];
	fma.rn.f32 	%f100, %f99, 0fBBBB989D, 0f3F000000;
	cvt.sat.f32.f32 	%f101, %f100;
	mov.f32 	%f102, 0f4B400001;
	mov.f32 	%f103, 0f437C0000;
	fma.rm.f32 	%f104, %f101, %f103, %f102;
	add.f32 	%f105, %f104, 0fCB40007F;
	neg.f32 	%f106, %f105;
	fma.rn.f32 	%f107, %f99, 0fBFB8AA3B, %f106;
	fma.rn.f32 	%f108, %f99, 0fB2A57060, %f107;
	mov.b32 	%r13, %f104;
	shl.b32 	%r14, %r13, 23;
	mov.b32 	%f109, %r14;
	ex2.approx.ftz.f32 	%f110, %f108;
	mul.f32 	%f111, %f110, %f109;
	cvt.f64.f32 	%fd39, %f111;
	add.f64 	%fd40, %fd39, 0d3FF0000000000000;
	rcp.rn.f64 	%fd41, %fd40;
	cvt.rn.f32.f64 	%f112, %fd41;
	mov.f32 	%f113, 0f3F800000;
	sub.f32 	%f114, %f113, %f112;
	mul.f32 	%f115, %f114, %f112;
	mul.f32 	%f116, %f98, %f115;
	cvta.to.global.u64 	%rd27, %rd37;
	add.s64 	%rd28, %rd27, %rd25;
	st.global.f32 	[%rd28], %f116;
	cvt.f64.f32 	%fd42, %f116;
	mul.f64 	%fd1, %fd42, 0dBF50624DD2F1A9FC;
	cvta.to.global.u64 	%rd29, %rd36;
	add.s64 	%rd4, %rd29, 512;
	cvta.to.global.u64 	%rd30, %rd33;
	add.s64 	%rd38, %rd30, 32;
	mov.b32 	%r16, 0;
$L__BB1_4:
	mul.wide.s32 	%rd31, %r15, 4;
	add.s64 	%rd32, %rd4, %rd31;
	ld.global.f32 	%f117, [%rd38+-32];
	cvt.f64.f32 	%fd43, %f117;
	mul.f64 	%fd44, %fd1, %fd43;
	cvt.rn.f32.f64 	%f118, %fd44;
	atom.global.add.f32 	%f119, [%rd32+-512], %f118;
	ld.global.f32 	%f120, [%rd38+-28];
	cvt.f64.f32 	%fd45, %f120;
	mul.f64 	%fd46, %fd1, %fd45;
	cvt.rn.f32.f64 	%f121, %fd46;
	atom.global.add.f32 	%f122, [%rd32+-448], %f121;
	ld.global.f32 	%f123, [%rd38+-24];
	cvt.f64.f32 	%fd47, %f123;
	mul.f64 	%fd48, %fd1, %fd47;
	cvt.rn.f32.f64 	%f124, %fd48;
	atom.global.add.f32 	%f125, [%rd32+-384], %f124;
	ld.global.f32 	%f126, [%rd38+-20];
	cvt.f64.f32 	%fd49, %f126;
	mul.f64 	%fd50, %fd1, %fd49;
	cvt.rn.f32.f64 	%f127, %fd50;
	atom.global.add.f32 	%f128, [%rd32+-320], %f127;
	ld.global.f32 	%f129, [%rd38+-16];
	cvt.f64.f32 	%fd51, %f129;
	mul.f64 	%fd52, %fd1, %fd51;
	cvt.rn.f32.f64 	%f130, %fd52;
	atom.global.add.f32 	%f131, [%rd32+-256], %f130;
	ld.global.f32 	%f132, [%rd38+-12];
	cvt.f64.f32 	%fd53, %f132;
	mul.f64 	%fd54, %fd1, %fd53;
	cvt.rn.f32.f64 	%f133, %fd54;
	atom.global.add.f32 	%f134, [%rd32+-192], %f133;
	ld.global.f32 	%f135, [%rd38+-8];
	cvt.f64.f32 	%fd55, %f135;
	mul.f64 	%fd56, %fd1, %fd55;
	cvt.rn.f32.f64 	%f136, %fd56;
	atom.global.add.f32 	%f137, [%rd32+-128], %f136;
	ld.global.f32 	%f138, [%rd38+-4];
	cvt.f64.f32 	%fd57, %f138;
	mul.f64 	%fd58, %fd1, %fd57;
	cvt.rn.f32.f64 	%f139, %fd58;
	atom.global.add.f32 	%f140, [%rd32+-64], %f139;
	ld.global.f32 	%f141, [%rd38];
	cvt.f64.f32 	%fd59, %f141;
	mul.f64 	%fd60, %fd1, %fd59;
	cvt.rn.f32.f64 	%f142, %fd60;
	atom.global.add.f32 	%f143, [%rd32], %f142;
	ld.global.f32 	%f144, [%rd38+4];
	cvt.f64.f32 	%fd61, %f144;
	mul.f64 	%fd62, %fd1, %fd61;
	cvt.rn.f32.f64 	%f145, %fd62;
	atom.global.add.f32 	%f146, [%rd32+64], %f145;
	ld.global.f32 	%f147, [%rd38+8];
	cvt.f64.f32 	%fd63, %f147;
	mul.f64 	%fd64, %fd1, %fd63;
	cvt.rn.f32.f64 	%f148, %fd64;
	atom.global.add.f32 	%f149, [%rd32+128], %f148;
	ld.global.f32 	%f150, [%rd38+12];
	cvt.f64.f32 	%fd65, %f150;
	mul.f64 	%fd66, %fd1, %fd65;
	cvt.rn.f32.f64 	%f151, %fd66;
	atom.global.add.f32 	%f152, [%rd32+192], %f151;
	ld.global.f32 	%f153, [%rd38+16];
	cvt.f64.f32 	%fd67, %f153;
	mul.f64 	%fd68, %fd1, %fd67;
	cvt.rn.f32.f64 	%f154, %fd68;
	atom.global.add.f32 	%f155, [%rd32+256], %f154;
	ld.global.f32 	%f156, [%rd38+20];
	cvt.f64.f32 	%fd69, %f156;
	mul.f64 	%fd70, %fd1, %fd69;
	cvt.rn.f32.f64 	%f157, %fd70;
	atom.global.add.f32 	%f158, [%rd32+320], %f157;
	ld.global.f32 	%f159, [%rd38+24];
	cvt.f64.f32 	%fd71, %f159;
	mul.f64 	%fd72, %fd1, %fd71;
	cvt.rn.f32.f64 	%f160, %fd72;
	atom.global.add.f32 	%f161, [%rd32+384], %f160;
	ld.global.f32 	%f162, [%rd38+28];
	cvt.f64.f32 	%fd73, %f162;
	mul.f64 	%fd74, %fd1, %fd73;
	cvt.rn.f32.f64 	%f163, %fd74;
	atom.global.add.f32 	%f164, [%rd32+448], %f163;
	add.s32 	%r16, %r16, 16;
	add.s32 	%r15, %r15, 256;
	add.s64 	%rd38, %rd38, 64;
	setp.ne.s32 	%p3, %r16, 784;
	@%p3 bra 	$L__BB1_4;
$L__BB1_5:
	ret;

}


// ===== COMPILED SASS (sm_100) =====

	.target	sm_100

	.elftype	@"ET_EXEC"


//--------------------- .note.nv.tkinfo           --------------------------
	.section	.note.nv.tkinfo,"",@"SHT_NOTE"
	.sectionflags	@"SHF_NOTE_NV_TKINFO"
	.tkinfo
        /*0018*/ 	.word	0x00000002
        /*0030*/ 	.string	""
        /*0030*/ 	.string	"ptxas"
        /*0030*/ 	.string	"Cuda compilation tools, release 13.0, V13.0.88"
        /*0030*/ 	.string	"Build cuda_13.0.r13.0/compiler.36424714_0"
        /*0030*/ 	.string	"-arch sm_100 -m 64 "



//--------------------- .note.nv.cuinfo           --------------------------
	.section	.note.nv.cuinfo,"",@"SHT_NOTE"
	.sectionflags	@"SHF_NOTE_NV_CUINFO"
        /*0018*/ 	.short	0x0002
        /*001a*/ 	.short	0x0064
        /*001c*/ 	.short	0x0082
	.zero		2


//--------------------- .nv.info                  --------------------------
	.section	.nv.info,"",@"SHT_CUDA_INFO"
	.align	4


	//----- nvinfo : EIATTR_REGCOUNT
	.align		4
        /*0000*/ 	.byte	0x04, 0x2f
        /*0002*/ 	.short	(.L_1 - .L_0)
	.align		4
.L_0:
        /*0004*/ 	.word	index@(_Z11forwardPassPfS_S_S_S_)
        /*0008*/ 	.word	0x00000020


	//----- nvinfo : EIATTR_FRAME_SIZE
	.align		4
.L_1:
        /*000c*/ 	.byte	0x04, 0x11
        /*000e*/ 	.short	(.L_3 - .L_2)
	.align		4
.L_2:
        /*0010*/ 	.word	index@($__internal_1_$__cuda_sm20_dblrcp_rn_slowpath_v3)
        /*0014*/ 	.word	0x00000000


	//----- nvinfo : EIATTR_FRAME_SIZE
	.align		4
.L_3:
        /*0018*/ 	.byte	0x04, 0x11
        /*001a*/ 	.short	(.L_5 - .L_4)
	.align		4
.L_4:
        /*001c*/ 	.word	index@(_Z11forwardPassPfS_S_S_S_)
        /*0020*/ 	.word	0x00000000


	//----- nvinfo : EIATTR_REGCOUNT
	.align		4
.L_5:
        /*0024*/ 	.byte	0x04, 0x2f
        /*0026*/ 	.short	(.L_7 - .L_6)
	.align		4
.L_6:
        /*0028*/ 	.word	index@(_Z13backpropagatePfS_S_S_S_S_S_S_)
        /*002c*/ 	.word	0x00000020


	//----- nvinfo : EIATTR_FRAME_SIZE
	.align		4
.L_7:
        /*0030*/ 	.byte	0x04, 0x11
        /*0032*/ 	.short	(.L_9 - .L_8)
	.align		4
.L_8:
        /*0034*/ 	.word	index@($__internal_0_$__cuda_sm20_dblrcp_rn_slowpath_v3)
        /*0038*/ 	.word	0x00000000


	//----- nvinfo : EIATTR_FRAME_SIZE
	.align		4
.L_9:
        /*003c*/ 	.byte	0x04, 0x11
        /*003e*/ 	.short	(.L_11 - .L_10)
	.align		4
.L_10:
        /*0040*/ 	.word	index@(_Z13backpropagatePfS_S_S_S_S_S_S_)
        /*0044*/ 	.word	0x00000000


	//----- nvinfo : EIATTR_MIN_STACK_SIZE
	.align		4
.L_11:
        /*0048*/ 	.byte	0x04, 0x12
        /*004a*/ 	.short	(.L_13 - .L_12)
	.align		4
.L_12:
        /*004c*/ 	.word	index@(_Z13backpropagatePfS_S_S_S_S_S_S_)
        /*0050*/ 	.word	0x00000000


	//----- nvinfo : EIATTR_MIN_STACK_SIZE
	.align		4
.L_13:
        /*0054*/ 	.byte	0x04, 0x12
        /*0056*/ 	.short	(.L_15 - .L_14)
	.align		4
.L_14:
        /*0058*/ 	.word	index@(_Z11forwardPassPfS_S_S_S_)
        /*005c*/ 	.word	0x00000000
.L_15:


//--------------------- .nv.compat                --------------------------
	.section	.nv.compat,"",@"SHT_CUDA_COMPAT_INFO"
	.align	4
        /*0000*/ 	.byte	0x02, 0x09, 0x00, 0x00, 0x02, 0x02, 0x01, 0x00, 0x02, 0x05, 0x05, 0x00, 0x03, 0x07, 0x01, 0x01
        /*0010*/ 	.byte	0x02, 0x03, 0x00, 0x00, 0x02, 0x06, 0x01, 0x00, 0x04, 0x0b, 0x08, 0x00, 0x01, 0x00, 0x00, 0x00
        /*0020*/ 	.byte	0x00, 0x00, 0x00, 0x00


//--------------------- .nv.info._Z13backpropagatePfS_S_S_S_S_S_S_ --------------------------
	.section	.nv.info._Z13backpropagatePfS_S_S_S_S_S_S_,"",@"SHT_CUDA_INFO"
	.sectionflags	@""
	.align	4


	//----- nvinfo : EIATTR_CUDA_API_VERSION
	.align		4
        /*0000*/ 	.byte	0x04, 0x37
        /*0002*/ 	.short	(.L_17 - .L_16)
.L_16:
        /*0004*/ 	.word	0x00000082


	//----- nvinfo : EIATTR_KPARAM_INFO
	.align		4
.L_17:
        /*0008*/ 	.byte	0x04, 0x17
        /*000a*/ 	.short	(.L_19 - .L_18)
.L_18:
        /*000c*/ 	.word	0x00000000
        /*0010*/ 	.short	0x0007
        /*0012*/ 	.short	0x0038
        /*0014*/ 	.byte	0x00, 0xf5, 0x21, 0x00


	//----- nvinfo : EIATTR_KPARAM_INFO
	.align		4
.L_19:
        /*0018*/ 	.byte	0x04, 0x17
        /*001a*/ 	.short	(.L_21 - .L_20)
.L_20:
        /*001c*/ 	.word	0x00000000
        /*0020*/ 	.short	0x0006
        /*0022*/ 	.short	0x0030
        /*0024*/ 	.byte	0x00, 0xf5, 0x21, 0x00


	//----- nvinfo : EIATTR_KPARAM_INFO
	.align		4
.L_21:
        /*0028*/ 	.byte	0x04, 0x17
        /*002a*/ 	.short	(.L_23 - .L_22)
.L_22:
        /*002c*/ 	.word	0x00000000
        /*0030*/ 	.short	0x0005
        /*0032*/ 	.short	0x0028
        /*0034*/ 	.byte	0x00, 0xf5, 0x21, 0x00


	//----- nvinfo : EIATTR_KPARAM_INFO
	.align		4
.L_23:
        /*0038*/ 	.byte	0x04, 0x17
        /*003a*/ 	.short	(.L_25 - .L_24)
.L_24:
        /*003c*/ 	.word	0x00000000
        /*0040*/ 	.short	0x0004
        /*0042*/ 	.short	0x0020
        /*0044*/ 	.byte	0x00, 0xf5, 0x21, 0x00


	//----- nvinfo : EIATTR_KPARAM_INFO
	.align		4
.L_25:
        /*0048*/ 	.byte	0x04, 0x17
        /*004a*/ 	.short	(.L_27 - .L_26)
.L_26:
        /*004c*/ 	.word	0x00000000
        /*0050*/ 	.short	0x0003
        /*0052*/ 	.short	0x0018
        /*0054*/ 	.byte	0x00, 0xf5, 0x21, 0x00


	//----- nvinfo : EIATTR_KPARAM_INFO
	.align		4
.L_27:
        /*0058*/ 	.byte	0x04, 0x17
        /*005a*/ 	.short	(.L_29 - .L_28)
.L_28:
        /*005c*/ 	.word	0x00000000
        /*0060*/ 	.short	0x0002
        /*0062*/ 	.short	0x0010
        /*0064*/ 	.byte	0x00, 0xf5, 0x21, 0x00


	//----- nvinfo : EIATTR_KPARAM_INFO
	.align		4
.L_29:
        /*0068*/ 	.byte	0x04, 0x17
        /*006a*/ 	.short	(.L_31 - .L_30)
.L_30:
        /*006c*/ 	.word	0x00000000
        /*0070*/ 	.short	0x0001
        /*0072*/ 	.short	0x0008
        /*0074*/ 	.byte	0x00, 0xf5, 0x21, 0x00


	//----- nvinfo : EIATTR_KPARAM_INFO
	.align		4
.L_31:
        /*0078*/ 	.byte	0x04, 0x17
        /*007a*/ 	.short	(.L_33 - .L_32)
.L_32:
        /*007c*/ 	.word	0x00000000
        /*0080*/ 	.short	0x0000
        /*0082*/ 	.short	0x0000
        /*0084*/ 	.byte	0x00, 0xf5, 0x21, 0x00


	//----- nvinfo : EIATTR_SPARSE_MMA_MASK
	.align		4
.L_33:
        /*0088*/ 	.byte	0x03, 0x50
        /*008a*/ 	.short	0x0000


	//----- nvinfo : EIATTR_MAXREG_COUNT
	.align		4
        /*008c*/ 	.byte	0x03, 0x1b
        /*008e*/ 	.short	0x00ff


	//----- nvinfo : EIATTR_NUM_BARRIERS
	.align		4
        /*0090*/ 	.byte	0x02, 0x4c
        /*0092*/ 	.byte	0x01
	.zero		1


	//----- nvinfo : EIATTR_MERCURY_ISA_VERSION
	.align		4
        /*0094*/ 	.byte	0x03, 0x5f
        /*0096*/ 	.short	0x0101


	//----- nvinfo : EIATTR_VRC_CTA_INIT_COUNT
	.align		4
        /*0098*/ 	.byte	0x02, 0x4a
	.zero		1
	.zero		1


	//----- nvinfo : EIATTR_EXIT_INSTR_OFFSETS
	.align		4
        /*009c*/ 	.byte	0x04, 0x1c
        /*009e*/ 	.short	(.L_35 - .L_34)


	//   ....[0]....
.L_34:
        /*00a0*/ 	.word	0x000008e0


	//   ....[1]....
        /*00a4*/ 	.word	0x00001420


	//----- nvinfo : EIATTR_CRS_STACK_SIZE
	.align		4
.L_35:
        /*00a8*/ 	.byte	0x04, 0x1e
        /*00aa*/ 	.short	(.L_37 - .L_36)
.L_36:
        /*00ac*/ 	.word	0x00000000


	//----- nvinfo : EIATTR_CBANK_PARAM_SIZE
	.align		4
.L_37:
        /*00b0*/ 	.byte	0x03, 0x19
        /*00b2*/ 	.short	0x0040


	//----- nvinfo : EIATTR_PARAM_CBANK
	.align		4
        /*00b4*/ 	.byte	0x04, 0x0a
        /*00b6*/ 	.short	(.L_39 - .L_38)
	.align		4
.L_38:
        /*00b8*/ 	.word	index@(.nv.constant0._Z13backpropagatePfS_S_S_S_S_S_S_)
        /*00bc*/ 	.short	0x0380
        /*00be*/ 	.short	0x0040


	//----- nvinfo : EIATTR_SW_WAR
	.align		4
.L_39:
        /*00c0*/ 	.byte	0x04, 0x36
        /*00c2*/ 	.short	(.L_41 - .L_40)
.L_40:
        /*00c4*/ 	.word	0x00000008
.L_41:


//--------------------- .nv.info._Z11forwardPassPfS_S_S_S_ --------------------------
	.section	.nv.info._Z11forwardPassPfS_S_S_S_,"",@"SHT_CUDA_INFO"
	.sectionflags	@""
	.align	4


	//----- nvinfo : EIATTR_CUDA_API_VERSION
	.align		4
        /*0000*/ 	.byte	0x04, 0x37
        /*0002*/ 	.short	(.L_43 - .L_42)
.L_42:
        /*0004*/ 	.word	0x00000082


	//----- nvinfo : EIATTR_KPARAM_INFO
	.align		4
.L_43:
        /*0008*/ 	.byte	0x04, 0x17
        /*000a*/ 	.short	(.L_45 - .L_44)
.L_44:
        /*000c*/ 	.word	0x00000000
        /*0010*/ 	.short	0x0004
        /*0012*/ 	.short	0x0020
        /*0014*/ 	.byte	0x00, 0xf5, 0x21, 0x00


	//----- nvinfo : EIATTR_KPARAM_INFO
	.align		4
.L_45:
        /*0018*/ 	.byte	0x04, 0x17
        /*001a*/ 	.short	(.L_47 - .L_46)
.L_46:
        /*001c*/ 	.word	0x00000000
        /*0020*/ 	.short	0x0003
        /*0022*/ 	.short	0x0018
        /*0024*/ 	.byte	0x00, 0xf5, 0x21, 0x00


	//----- nvinfo : EIATTR_KPARAM_INFO
	.align		4
.L_47:
        /*0028*/ 	.byte	0x04, 0x17
        /*002a*/ 	.short	(.L_49 - .L_48)
.L_48:
        /*002c*/ 	.word	0x00000000
        /*0030*/ 	.short	0x0002
        /*0032*/ 	.short	0x0010
        /*0034*/ 	.byte	0x00, 0xf5, 0x21, 0x00


	//----- nvinfo : EIATTR_KPARAM_INFO
	.align		4
.L_49:
        /*0038*/ 	.byte	0x04, 0x17
        /*003a*/ 	.short	(.L_51 - .L_50)
.L_50:
        /*003c*/ 	.word	0x00000000
        /*0040*/ 	.short	0x0001
        /*0042*/ 	.short	0x0008
        /*0044*/ 	.byte	0x00, 0xf5, 0x21, 0x00


	//----- nvinfo : EIATTR_KPARAM_INFO
	.align		4
.L_51:
        /*0048*/ 	.byte	0x04, 0x17
        /*004a*/ 	.short	(.L_53 - .L_52)
.L_52:
        /*004c*/ 	.word	0x00000000
        /*0050*/ 	.short	0x0000
        /*0052*/ 	.short	0x0000
        /*0054*/ 	.byte	0x00, 0xf5, 0x21, 0x00


	//----- nvinfo : EIATTR_SPARSE_MMA_MASK
	.align		4
.L_53:
        /*0058*/ 	.byte	0x03, 0x50
        /*005a*/ 	.short	0x0000


	//----- nvinfo : EIATTR_MAXREG_COUNT
	.align		4
        /*005c*/ 	.byte	0x03, 0x1b
        /*005e*/ 	.short	0x00ff


	//----- nvinfo : EIATTR_NUM_BARRIERS
	.align		4
        /*0060*/ 	.byte	0x02, 0x4c
        /*0062*/ 	.byte	0x01
	.zero		1


	//----- nvinfo : EIATTR_MERCURY_ISA_VERSION
	.align		4
        /*0064*/ 	.byte	0x03, 0x5f
        /*0066*/ 	.short	0x0101


	//----- nvinfo : EIATTR_VRC_CTA_INIT_COUNT
	.align		4
        /*0068*/ 	.byte	0x02, 0x4a
	.zero		1
	.zero		1


	//----- nvinfo : EIATTR_EXIT_INSTR_OFFSETS
	.align		4
        /*006c*/ 	.byte	0x04, 0x1c
        /*006e*/ 	.short	(.L_55 - .L_54)


	//   ....[0]....
.L_54:
        /*0070*/ 	.word	0x00000700


	//   ....[1]....
        /*0074*/ 	.word	0x00000c50


	//----- nvinfo : EIATTR_CRS_STACK_SIZE
	.align		4
.L_55:
        /*0078*/ 	.byte	0x04, 0x1e
        /*007a*/ 	.short	(.L_57 - .L_56)
.L_56:
        /*007c*/ 	.word	0x00000000


	//----- nvinfo : EIATTR_CBANK_PARAM_SIZE
	.align		4
.L_57:
        /*0080*/ 	.byte	0x03, 0x19
        /*0082*/ 	.short	0x0028


	//----- nvinfo : EIATTR_PARAM_CBANK
	.align		4
        /*0084*/ 	.byte	0x04, 0x0a
        /*0086*/ 	.short	(.L_59 - .L_58)
	.align		4
.L_58:
        /*0088*/ 	.word	index@(.nv.constant0._Z11forwardPassPfS_S_S_S_)
        /*008c*/ 	.short	0x0380
        /*008e*/ 	.short	0x0028


	//----- nvinfo : EIATTR_SW_WAR
	.align		4
.L_59:
        /*0090*/ 	.byte	0x04, 0x36
        /*0092*/ 	.short	(.L_61 - .L_60)
.L_60:
        /*0094*/ 	.word	0x00000008
.L_61:


//--------------------- .nv.callgraph             --------------------------
	.section	.nv.callgraph,"",@"SHT_CUDA_CALLGRAPH"
	.align	4
	.sectionentsize	8
	.align		4
        /*0000*/ 	.word	0x00000000
	.align		4
        /*0004*/ 	.word	0xffffffff
	.align		4
        /*0008*/ 	.word	0x00000000
	.align		4
        /*000c*/ 	.word	0xfffffffe
	.align		4
        /*0010*/ 	.word	0x00000000
	.align		4
        /*0014*/ 	.word	0xfffffffd
	.align		4
        /*0018*/ 	.word	0x00000000
	.align		4
        /*001c*/ 	.word	0xfffffffc


//--------------------- .text._Z13backpropagatePfS_S_S_S_S_S_S_ --------------------------
	.section	.text._Z13backpropagatePfS_S_S_S_S_S_S_,"ax",@progbits
	.align	128
        .global         _Z13backpropagatePfS_S_S_S_S_S_S_
        .type           _Z13backpropagatePfS_S_S_S_S_S_S_,@function
        .size           _Z13backpropagatePfS_S_S_S_S_S_S_,(.L_x_24 - _Z13backpropagatePfS_S_S_S_S_S_S_)
        .other          _Z13backpropagatePfS_S_S_S_S_S_S_,@"STO_CUDA_ENTRY STV_DEFAULT"
_Z13backpropagatePfS_S_S_S_S_S_S_:
.text._Z13backpropagatePfS_S_S_S_S_S_S_:
[----:B------:R-:W-:Y:S01]  /*0000*/  LDC R1, c[0x0][0x37c] ;  /* 0x0000df00ff017b82 */ /* 0x000fe20000000800 */
[----:B------:R-:W0:Y:S07]  /*0010*/  S2R R2, SR_TID.X ;  /* 0x0000000000027919 */ /* 0x000e2e0000002100 */
[----:B------:R-:W0:Y:S01]  /*0020*/  S2UR UR4, SR_CTAID.X ;  /* 0x00000000000479c3 */ /* 0x000e220000002500 */
[----:B------:R-:W1:Y:S01]  /*0030*/  LDCU.64 UR8, c[0x0][0x358] ;  /* 0x00006b00ff0877ac */ /* 0x000e620008000a00 */
[----:B------:R-:W-:Y:S06]  /*0040*/  BSSY.RECONVERGENT B0, `(.L_x_0) ;  /* 0x0000087000007945 */ /* 0x000fec0003800200 */
[----:B------:R-:W0:Y:S02]  /*0050*/  LDC R3, c[0x0][0x360] ;  /* 0x0000d800ff037b82 */ /* 0x000e240000000800 */
[----:B0-----:R-:W-:-:S05]  /*0060*/  IMAD R2, R3, UR4, R2 ;  /* 0x0000000403027c24 */ /* 0x001fca000f8e0202 */
[----:B------:R-:W-:-:S13]  /*0070*/  ISETP.GT.AND P0, PT, R2, 0x9, PT ;  /* 0x000000090200780c */ /* 0x000fda0003f04270 */
[----:B-1----:R-:W-:Y:S05]  /*0080*/  @P0 BRA `(.L_x_1) ;  /* 0x0000000800080947 */ /* 0x002fea0003800000 */
[----:B------:R-:W0:Y:S08]  /*0090*/  LDC.64 R4, c[0x0][0x390] ;  /* 0x0000e400ff047b82 */ /* 0x000e300000000a00 */
[----:B------:R-:W1:Y:S01]  /*00a0*/  LDC.64 R6, c[0x0][0x398] ;  /* 0x0000e600ff067b82 */ /* 0x000e620000000a00 */
[----:B0-----:R-:W-:-:S05]  /*00b0*/  IMAD.WIDE R4, R2, 0x4, R4 ;  /* 0x0000000402047825 */ /* 0x001fca00078e0204 */
[----:B------:R-:W2:Y:S01]  /*00c0*/  LDG.E R0, desc[UR8][R4.64] ;  /* 0x0000000804007981 */ /* 0x000ea2000c1e1900 */
[----:B-1----:R-:W-:-:S05]  /*00d0*/  IMAD.WIDE R6, R2, 0x4, R6 ;  /* 0x0000000402067825 */ /* 0x002fca00078e0206 */
[----:B------:R-:W3:Y:S01]  /*00e0*/  LDG.E R3, desc[UR8][R6.64] ;  /* 0x0000000806037981 */ /* 0x000ee2000c1e1900 */
[----:B------:R-:W-:Y:S01]  /*00f0*/  HFMA2 R9, -RZ, RZ, 0.96630859375, -0.0022525787353515625 ;  /* 0x3bbb989dff097431 */ /* 0x000fe200000001ff */
[----:B------:R-:W-:Y:S01]  /*0100*/  MOV R11, 0x437c0000 ;  /* 0x437c0000000b7802 */ /* 0x000fe20000000f00 */
[----:B------:R-:W-:Y:S03]  /*0110*/  BSSY.RECONVERGENT B1, `(.L_x_2) ;  /* 0x000001b000017945 */ /* 0x000fe60003800200 */
[----:B--2---:R-:W-:-:S04]  /*0120*/  FFMA.SAT R8, R0, -R9, 0.5 ;  /* 0x3f00000000087423 */ /* 0x004fc80000002809 */
[----:B------:R-:W-:-:S04]  /*0130*/  FFMA.RM R8, R8, R11, 12582913 ;  /* 0x4b40000108087423 */ /* 0x000fc8000000400b */
[C---:B------:R-:W-:Y:S01]  /*0140*/  FADD R9, R8.reuse, -12583039 ;  /* 0xcb40007f08097421 */ /* 0x040fe20000000000 */
[----:B------:R-:W-:-:S03]  /*0150*/  SHF.L.U32 R8, R8, 0x17, RZ ;  /* 0x0000001708087819 */ /* 0x000fc600000006ff */
[----:B------:R-:W-:-:S04]  /*0160*/  FFMA R9, R0, -1.4426950216293334961, -R9 ;  /* 0xbfb8aa3b00097823 */ /* 0x000fc80000000809 */
[C---:B------:R-:W-:Y:S01]  /*0170*/  FFMA R12, R0.reuse, -1.925963033500011079e-08, R9 ;  /* 0xb2a57060000c7823 */ /* 0x040fe20000000009 */
[----:B---3--:R-:W-:-:S03]  /*0180*/  FADD R0, R0, -R3 ;  /* 0x8000000300007221 */ /* 0x008fc60000000000 */
[----:B------:R-:W0:Y:S02]  /*0190*/  MUFU.EX2 R5, R12 ;  /* 0x0000000c00057308 */ /* 0x000e240000000800 */
[----:B0-----:R-:W-:-:S06]  /*01a0*/  FMUL R13, R8, R5 ;  /* 0x00000005080d7220 */ /* 0x001fcc0000400000 */
[----:B------:R-:W0:Y:S02]  /*01b0*/  F2F.F64.F32 R4, R13 ;  /* 0x0000000d00047310 */ /* 0x000e240000201800 */
[----:B0-----:R-:W-:-:S06]  /*01c0*/  DADD R10, R4, 1 ;  /* 0x3ff00000040a7429 */ /* 0x001fcc0000000000 */
[----:B------:R-:W0:Y:S04]  /*01d0*/  MUFU.RCP64H R5, R11 ;  /* 0x0000000b00057308 */ /* 0x000e280000001800 */
[----:B------:R-:W-:-:S04]  /*01e0*/  IADD3 R4, PT, PT, R11, 0x300402, RZ ;  /* 0x003004020b047810 */ /* 0x000fc80007ffe0ff */
[----:B------:R-:W-:Y:S02]  /*01f0*/  FSETP.GEU.AND P0, PT, |R4|, 5.8789094863358348022e-39, PT ;  /* 0x004004020400780b */ /* 0x000fe40003f0e200 */
[----:B0-----:R-:W-:-:S08]  /*0200*/  DFMA R6, -R10, R4, 1 ;  /* 0x3ff000000a06742b */ /* 0x001fd00000000104 */
[----:B------:R-:W-:-:S08]  /*0210*/  DFMA R6, R6, R6, R6 ;  /* 0x000000060606722b */ /* 0x000fd00000000006 */
[----:B------:R-:W-:-:S08]  /*0220*/  DFMA R6, R4, R6, R4 ;  /* 0x000000060406722b */ /* 0x000fd00000000004 */
[----:B------:R-:W-:-:S08]  /*0230*/  DFMA R8, -R10, R6, 1 ;  /* 0x3ff000000a08742b */ /* 0x000fd00000000106 */
[----:B------:R-:W-:Y:S01]  /*0240*/  DFMA R6, R6, R8, R6 ;  /* 0x000000080606722b */ /* 0x000fe20000000006 */
[----:B------:R-:W-:Y:S10]  /*0250*/  @P0 BRA `(.L_x_3) ;  /* 0x0000000000180947 */ /* 0x000ff40003800000 */
[----:B------:R-:W-:Y:S02]  /*0260*/  LOP3.LUT R3, R11, 0x7fffffff, RZ, 0xc0, !PT ;  /* 0x7fffffff0b037812 */ /* 0x000fe400078ec0ff */
[----:B------:R-:W-:Y:S02]  /*0270*/  MOV R6, R10 ;  /* 0x0000000a00067202 */ /* 0x000fe40000000f00 */
[----:B------:R-:W-:Y:S02]  /*0280*/  MOV R7, R11 ;  /* 0x0000000b00077202 */ /* 0x000fe40000000f00 */
[----:B------:R-:W-:Y:S02]  /*0290*/  IADD3 R10, PT, PT, R3, -0x100000, RZ ;  /* 0xfff00000030a7810 */ /* 0x000fe40007ffe0ff */
[----:B------:R-:W-:-:S07]  /*02a0*/  MOV R4, 0x2c0 ;  /* 0x000002c000047802 */ /* 0x000fce0000000f00 */
[----:B------:R-:W-:Y:S05]  /*02b0*/  CALL.REL.NOINC `($__internal_0_$__cuda_sm20_dblrcp_rn_slowpath_v3) ;  /* 0x00000010005c7944 */ /* 0x000fea0003c00000 */
.L_x_3:
[----:B------:R-:W-:Y:S05]  /*02c0*/  BSYNC.RECONVERGENT B1 ;  /* 0x0000000000017941 */ /* 0x000fea0003800200 */
.L_x_2:
[----:B------:R-:W0:Y:S01]  /*02d0*/  LDC.64 R10, c[0x0][0x3b8] ;  /* 0x0000ee00ff0a7b82 */ /* 0x000e220000000a00 */
[----:B------:R-:W1:Y:S07]  /*02e0*/  F2F.F32.F64 R6, R6 ;  /* 0x0000000600067310 */ /* 0x000e6e0000301000 */
[----:B------:R-:W2:Y:S01]  /*02f0*/  LDC.64 R4, c[0x0][0x388] ;  /* 0x0000e200ff047b82 */ /* 0x000ea20000000a00 */
[----:B-1----:R-:W-:Y:S01]  /*0300*/  FADD R3, -R6, 1 ;  /* 0x3f80000006037421 */ /* 0x002fe20000000100 */
[----:B------:R-:W-:Y:S01]  /*0310*/  UMOV UR4, 0xd2f1a9fc ;  /* 0xd2f1a9fc00047882 */ /* 0x000fe20000000000 */
[----:B------:R-:W-:-:S05]  /*0320*/  UMOV UR5, 0x3f50624d ;  /* 0x3f50624d00057882 */ /* 0x000fca0000000000 */
[----:B------:R-:W1:Y:S01]  /*0330*/  LDC.64 R14, c[0x0][0x3a8] ;  /* 0x0000ea00ff0e7b82 */ /* 0x000e620000000a00 */
[----:B------:R-:W-:Y:S01]  /*0340*/  FMUL R3, R6, R3 ;  /* 0x0000000306037220 */ /* 0x000fe20000400000 */
[----:B0-----:R-:W-:-:S04]  /*0350*/  IMAD.WIDE R10, R2, 0x4, R10 ;  /* 0x00000004020a7825 */ /* 0x001fc800078e020a */
[----:B------:R-:W-:-:S05]  /*0360*/  FMUL R3, R0, R3 ;  /* 0x0000000300037220 */ /* 0x000fca0000400000 */
[----:B------:R0:W-:Y:S04]  /*0370*/  STG.E desc[UR8][R10.64], R3 ;  /* 0x000000030a007986 */ /* 0x0001e8000c101908 */
[----:B--2---:R-:W2:Y:S01]  /*0380*/  LDG.E R0, desc[UR8][R4.64] ;  /* 0x0000000804007981 */ /* 0x004ea2000c1e1900 */
[----:B------:R-:W3:Y:S02]  /*0390*/  F2F.F64.F32 R8, R3 ;  /* 0x0000000300087310 */ /* 0x000ee40000201800 */
[----:B---3--:R-:W-:Y:S01]  /*03a0*/  DMUL R6, R8, -UR4 ;  /* 0x8000000408067c28 */ /* 0x008fe20008000000 */
[----:B-1----:R-:W-:-:S05]  /*03b0*/  IMAD.WIDE R8, R2, 0x4, R14 ;  /* 0x0000000402087825 */ /* 0x002fca00078e020e */
[----:B--2---:R-:W1:Y:S02]  /*03c0*/  F2F.F64.F32 R12, R0 ;  /* 0x00000000000c7310 */ /* 0x004e640000201800 */
[----:B-1----:R-:W-:-:S10]  /*03d0*/  DMUL R12, R6, R12 ;  /* 0x0000000c060c7228 */ /* 0x002fd40000000000 */
[----:B------:R-:W1:Y:S02]  /*03e0*/  F2F.F32.F64 R13, R12 ;  /* 0x0000000c000d7310 */ /* 0x000e640000301000 */
[----:B-1----:R1:W-:Y:S04]  /*03f0*/  REDG.E.ADD.F32.FTZ.RN.STRONG.GPU desc[UR8][R8.64], R13 ;  /* 0x0000000d080079a6 */ /* 0x0023e8000c12f308 */
[----:B------:R-:W0:Y:S02]  /*0400*/  LDG.E R16, desc[UR8][R4.64+0x4] ;  /* 0x0000040804107981 */ /* 0x000e24000c1e1900 */
[----:B0-----:R-:W0:Y:S02]  /*0410*/  F2F.F64.F32 R10, R16 ;  /* 0x00000010000a7310 */ /* 0x001e240000201800 */
[----:B0-----:R-:W-:-:S10]  /*0420*/  DMUL R10, R6, R10 ;  /* 0x0000000a060a7228 */ /* 0x001fd40000000000 */
[----:B------:R-:W0:Y:S02]  /*0430*/  F2F.F32.F64 R11, R10 ;  /* 0x0000000a000b7310 */ /* 0x000e240000301000 */
[----:B0-----:R0:W-:Y:S04]  /*0440*/  REDG.E.ADD.F32.FTZ.RN.STRONG.GPU desc[UR8][R8.64+0x28], R11 ;  /* 0x0000280b080079a6 */ /* 0x0011e8000c12f308 */
[----:B------:R-:W2:Y:S02]  /*0450*/  LDG.E R0, desc[UR8][R4.64+0x8] ;  /* 0x0000080804007981 */ /* 0x000ea4000c1e1900 */
[----:B--2---:R-:W2:Y:S02]  /*0460*/  F2F.F64.F32 R14, R0 ;  /* 0x00000000000e7310 */ /* 0x004ea40000201800 */
[----:B--2---:R-:W-:-:S10]  /*0470*/  DMUL R14, R6, R14 ;  /* 0x0000000e060e7228 */ /* 0x004fd40000000000 */
[----:B------:R-:W2:Y:S02]  /*0480*/  F2F.F32.F64 R15, R14 ;  /* 0x0000000e000f7310 */ /* 0x000ea40000301000 */
[----:B--2---:R2:W-:Y:S04]  /*0490*/  REDG.E.ADD.F32.FTZ.RN.STRONG.GPU desc[UR8][R8.64+0x50], R15 ;  /* 0x0000500f080079a6 */ /* 0x0045e8000c12f308 */
[----:B------:R-:W1:Y:S02]  /*04a0*/  LDG.E R3, desc[UR8][R4.64+0xc] ;  /* 0x00000c0804037981 */ /* 0x000e64000c1e1900 */
[----:B-1----:R-:W1:Y:S02]  /*04b0*/  F2F.F64.F32 R12, R3 ;  /* 0x00000003000c7310 */ /* 0x002e640000201800 */
        /* <DEDUP_REMOVED lines=62> */
[----:B-1----:R0:W-:Y:S02]  /*08a0*/  REDG.E.ADD.F32.FTZ.RN.STRONG.GPU desc[UR8][R8.64+0x258], R13 ;  /* 0x0002580d080079a6 */ /* 0x0021e4000c12f308 */
.L_x_1:
[----:B------:R-:W-:Y:S05]  /*08b0*/  BSYNC.RECONVERGENT B0 ;  /* 0x0000000000007941 */ /* 0x000fea0003800200 */
.L_x_0:
[----:B------:R-:W-:Y:S01]  /*08c0*/  BAR.SYNC.DEFER_BLOCKING 0x0 ;  /* 0x0000000000007b1d */ /* 0x000fe20000010000 */
[----:B------:R-:W-:-:S13]  /*08d0*/  ISETP.GT.AND P0, PT, R2, 0xf, PT ;  /* 0x0000000f0200780c */ /* 0x000fda0003f04270 */
[----:B------:R-:W-:Y:S05]  /*08e0*/  @P0 EXIT ;  /* 0x000000000000094d */ /* 0x000fea0003800000 */
[----:B------:R-:W1:Y:S08]  /*08f0*/  LDC.64 R26, c[0x0][0x388] ;  /* 0x0000e200ff1a7b82 */ /* 0x000e700000000a00 */
[----:B------:R-:W2:Y:S01]  /*0900*/  LDC.64 R16, c[0x0][0x3a8] ;  /* 0x0000ea00ff107b82 */ /* 0x000ea20000000a00 */
[----:B-1----:R-:W-:-:S06]  /*0910*/  IMAD.WIDE R26, R2, 0x4, R26 ;  /* 0x00000004021a7825 */ /* 0x002fcc00078e021a */
[----:B------:R1:W3:Y:S01]  /*0920*/  LDG.E R26, desc[UR8][R26.64] ;  /* 0x000000081a1a7981 */ /* 0x0002e2000c1e1900 */
[----:B0-----:R-:W0:Y:S01]  /*0930*/  LDC.64 R14, c[0x0][0x3b8] ;  /* 0x0000ee00ff0e7b82 */ /* 0x001e220000000a00 */
[----:B------:R-:W-:-:S04]  /*0940*/  IMAD R3, R2, 0xa, RZ ;  /* 0x0000000a02037824 */ /* 0x000fc800078e02ff */
[----:B--2---:R-:W-:-:S05]  /*0950*/  IMAD.WIDE R16, R3, 0x4, R16 ;  /* 0x0000000403107825 */ /* 0x004fca00078e0210 */
[----:B------:R-:W2:Y:S04]  /*0960*/  LDG.E R7, desc[UR8][R16.64] ;  /* 0x0000000810077981 */ /* 0x000ea8000c1e1900 */
[----:B------:R-:W4:Y:S04]  /*0970*/  LDG.E R23, desc[UR8][R16.64+0x4] ;  /* 0x0000040810177981 */ /* 0x000f28000c1e1900 */
[----:B------:R-:W5:Y:S04]  /*0980*/  LDG.E R4, desc[UR8][R16.64+0x8] ;  /* 0x0000080810047981 */ /* 0x000f68000c1e1900 */
[----:B------:R-:W5:Y:S04]  /*0990*/  LDG.E R20, desc[UR8][R16.64+0xc] ;  /* 0x00000c0810147981 */ /* 0x000f68000c1e1900 */
[----:B0-----:R-:W2:Y:S04]  /*09a0*/  LDG.E R0, desc[UR8][R14.64] ;  /* 0x000000080e007981 */ /* 0x001ea8000c1e1900 */
[----:B------:R-:W4:Y:S04]  /*09b0*/  LDG.E R22, desc[UR8][R14.64+0x4] ;  /* 0x000004080e167981 */ /* 0x000f28000c1e1900 */
[----:B------:R-:W5:Y:S04]  /*09c0*/  LDG.E R21, desc[UR8][R14.64+0x8] ;  /* 0x000008080e157981 */ /* 0x000f68000c1e1900 */
        /* <DEDUP_REMOVED lines=12> */
[----:B------:R0:W5:Y:S01]  /*0a90*/  LDG.E R25, desc[UR8][R14.64+0x24] ;  /* 0x000024080e197981 */ /* 0x000162000c1e1900 */
[----:B------:R-:W-:-:S02]  /*0aa0*/  HFMA2 R28, -RZ, RZ, 3.7421875, 0 ;  /* 0x437c0000ff1c7431 */ /* 0x000fc400000001ff */
[----:B-1----:R-:W-:Y:S01]  /*0ab0*/  IMAD.MOV.U32 R27, RZ, RZ, 0x3bbb989d ;  /* 0x3bbb989dff1b7424 */ /* 0x002fe200078e00ff */
[----:B------:R-:W-:Y:S03]  /*0ac0*/  BSSY.RECONVERGENT B0, `(.L_x_4) ;  /* 0x0000026000007945 */ /* 0x000fe60003800200 */
[----:B---3--:R-:W-:-:S04]  /*0ad0*/  FFMA.SAT R27, R26, -R27, 0.5 ;  /* 0x3f0000001a1b7423 */ /* 0x008fc8000000281b */
[----:B------:R-:W-:-:S04]  /*0ae0*/  FFMA.RM R27, R27, R28, 12582913 ;  /* 0x4b4000011b1b7423 */ /* 0x000fc8000000401c */
[----:B------:R-:W-:-:S04]  /*0af0*/  FADD R29, R27, -12583039 ;  /* 0xcb40007f1b1d7421 */ /* 0x000fc80000000000 */
[----:B------:R-:W-:-:S04]  /*0b00*/  FFMA R29, R26, -1.4426950216293334961, -R29 ;  /* 0xbfb8aa3b1a1d7823 */ /* 0x000fc8000000081d */
[----:B------:R-:W-:-:S04]  /*0b10*/  FFMA R29, R26, -1.925963033500011079e-08, R29 ;  /* 0xb2a570601a1d7823 */ /* 0x000fc8000000001d */
[----:B------:R-:W1:Y:S01]  /*0b20*/  MUFU.EX2 R26, R29 ;  /* 0x0000001d001a7308 */ /* 0x000e620000000800 */
[----:B------:R-:W-:-:S05]  /*0b30*/  SHF.L.U32 R27, R27, 0x17, RZ ;  /* 0x000000171b1b7819 */ /* 0x000fca00000006ff */
[----:B-1----:R-:W-:-:S04]  /*0b40*/  FMUL R26, R27, R26 ;  /* 0x0000001a1b1a7220 */ /* 0x002fc80000400000 */
[----:B0-----:R-:W0:Y:S02]  /*0b50*/  F2F.F64.F32 R14, R26 ;  /* 0x0000001a000e7310 */ /* 0x001e240000201800 */
[----:B0-----:R-:W-:-:S06]  /*0b60*/  DADD R14, R14, 1 ;  /* 0x3ff000000e0e7429 */ /* 0x001fcc0000000000 */
[----:B------:R-:W0:Y:S01]  /*0b70*/  MUFU.RCP64H R17, R15 ;  /* 0x0000000f00117308 */ /* 0x000e220000001800 */
[----:B--2---:R-:W-:-:S03]  /*0b80*/  FFMA R7, R0, R7, RZ ;  /* 0x0000000700077223 */ /* 0x004fc600000000ff */
[----:B------:R-:W-:Y:S01]  /*0b90*/  IADD3 R16, PT, PT, R15, 0x300402, RZ ;  /* 0x003004020f107810 */ /* 0x000fe20007ffe0ff */
[----:B----4-:R-:W-:-:S04]  /*0ba0*/  FFMA R0, R22, R23, R7 ;  /* 0x0000001716007223 */ /* 0x010fc80000000007 */
[----:B-----5:R-:W-:Y:S01]  /*0bb0*/  FFMA R0, R21, R4, R0 ;  /* 0x0000000415007223 */ /* 0x020fe20000000000 */
[----:B0-----:R-:W-:-:S03]  /*0bc0*/  DFMA R22, -R14, R16, 1 ;  /* 0x3ff000000e16742b */ /* 0x001fc60000000110 */
[----:B------:R-:W-:-:S05]  /*0bd0*/  FFMA R0, R19, R20, R0 ;  /* 0x0000001413007223 */ /* 0x000fca0000000000 */
[----:B------:R-:W-:Y:S01]  /*0be0*/  DFMA R22, R22, R22, R22 ;  /* 0x000000161616722b */ /* 0x000fe20000000016 */
[----:B------:R-:W-:Y:S01]  /*0bf0*/  FFMA R0, R13, R18, R0 ;  /* 0x000000120d007223 */ /* 0x000fe20000000000 */
[----:B------:R-:W-:-:S03]  /*0c00*/  FSETP.GEU.AND P0, PT, |R16|, 5.8789094863358348022e-39, PT ;  /* 0x004004021000780b */ /* 0x000fc60003f0e200 */
[----:B------:R-:W-:-:S03]  /*0c10*/  FFMA R0, R11, R12, R0 ;  /* 0x0000000c0b007223 */ /* 0x000fc60000000000 */
[----:B------:R-:W-:Y:S01]  /*0c20*/  DFMA R22, R16, R22, R16 ;  /* 0x000000161016722b */ /* 0x000fe20000000010 */
[----:B------:R-:W-:-:S04]  /*0c30*/  FFMA R9, R9, R10, R0 ;  /* 0x0000000a09097223 */ /* 0x000fc80000000000 */
[----:B------:R-:W-:-:S03]  /*0c40*/  FFMA R8, R8, R3, R9 ;  /* 0x0000000308087223 */ /* 0x000fc60000000009 */
[----:B------:R-:W-:Y:S01]  /*0c50*/  DFMA R10, -R14, R22, 1 ;  /* 0x3ff000000e0a742b */ /* 0x000fe20000000116 */
[----:B------:R-:W-:-:S04]  /*0c60*/  FFMA R6, R5, R6, R8 ;  /* 0x0000000605067223 */ /* 0x000fc80000000008 */
[----:B------:R-:W-:-:S03]  /*0c70*/  FFMA R24, R25, R24, R6 ;  /* 0x0000001819187223 */ /* 0x000fc60000000006 */
[----:B------:R-:W-:Y:S01]  /*0c80*/  DFMA R10, R22, R10, R22 ;  /* 0x0000000a160a722b */ /* 0x000fe20000000016 */
[----:B------:R-:W-:Y:S10]  /*0c90*/  @P0 BRA `(.L_x_5) ;  /* 0x0000000000200947 */ /* 0x000ff40003800000 */
[----:B------:R-:W-:Y:S02]  /*0ca0*/  LOP3.LUT R0, R15, 0x7fffffff, RZ, 0xc0, !PT ;  /* 0x7fffffff0f007812 */ /* 0x000fe400078ec0ff */
[----:B------:R-:W-:Y:S02]  /*0cb0*/  MOV R6, R14 ;  /* 0x0000000e00067202 */ /* 0x000fe40000000f00 */
[----:B------:R-:W-:Y:S01]  /*0cc0*/  MOV R7, R15 ;  /* 0x0000000f00077202 */ /* 0x000fe20000000f00 */
[----:B------:R-:W-:Y:S01]  /*0cd0*/  VIADD R10, R0, 0xfff00000 ;  /* 0xfff00000000a7836 */ /* 0x000fe20000000000 */
[----:B------:R-:W-:-:S07]  /*0ce0*/  MOV R4, 0xd00 ;  /* 0x00000d0000047802 */ /* 0x000fce0000000f00 */
[----:B------:R-:W-:Y:S05]  /*0cf0*/  CALL.REL.NOINC `($__internal_0_$__cuda_sm20_dblrcp_rn_slowpath_v3) ;  /* 0x0000000400cc7944 */ /* 0x000fea0003c00000 */
[----:B------:R-:W-:Y:S02]  /*0d00*/  MOV R10, R6 ;  /* 0x00000006000a7202 */ /* 0x000fe40000000f00 */
[----:B------:R-:W-:-:S07]  /*0d10*/  MOV R11, R7 ;  /* 0x00000007000b7202 */ /* 0x000fce0000000f00 */
.L_x_5:
[----:B------:R-:W-:Y:S05]  /*0d20*/  BSYNC.RECONVERGENT B0 ;  /* 0x0000000000007941 */ /* 0x000fea0003800200 */
.L_x_4:
[----:B------:R-:W0:Y:S01]  /*0d30*/  LDC.64 R6, c[0x0][0x3b0] ;  /* 0x0000ec00ff067b82 */ /* 0x000e220000000a00 */
[----:B------:R-:W1:Y:S01]  /*0d40*/  F2F.F32.F64 R10, R10 ;  /* 0x0000000a000a7310 */ /* 0x000e620000301000 */
[----:B------:R-:W2:Y:S01]  /*0d50*/  LDCU.64 UR4, c[0x0][0x380] ;  /* 0x00007000ff0477ac */ /* 0x000ea20008000a00 */
[----:B------:R-:W3:Y:S01]  /*0d60*/  LDCU.64 UR6, c[0x0][0x3a0] ;  /* 0x00007400ff0677ac */ /* 0x000ee20008000a00 */
[----:B------:R-:W-:Y:S01]  /*0d70*/  UMOV UR10, 0xd2f1a9fc ;  /* 0xd2f1a9fc000a7882 */ /* 0x000fe20000000000 */
[----:B------:R-:W-:Y:S01]  /*0d80*/  UMOV UR11, 0x3f50624d ;  /* 0x3f50624d000b7882 */ /* 0x000fe20000000000 */
[----:B-1----:R-:W-:-:S04]  /*0d90*/  FADD R3, -R10, 1 ;  /* 0x3f8000000a037421 */ /* 0x002fc80000000100 */
[----:B------:R-:W-:Y:S01]  /*0da0*/  FMUL R3, R10, R3 ;  /* 0x000000030a037220 */ /* 0x000fe20000400000 */
[----:B--2---:R-:W-:-:S03]  /*0db0*/  UIADD3 UR4, UP1, UPT, UR4, 0x20, URZ ;  /* 0x0000002004047890 */ /* 0x004fc6000ff3e0ff */
[----:B------:R-:W-:Y:S01]  /*0dc0*/  FMUL R3, R24, R3 ;  /* 0x0000000318037220 */ /* 0x000fe20000400000 */
[----:B0-----:R-:W-:Y:S01]  /*0dd0*/  IMAD.WIDE R6, R2, 0x4, R6 ;  /* 0x0000000402067825 */ /* 0x001fe200078e0206 */
[----:B------:R-:W-:Y:S01]  /*0de0*/  UIADD3.X UR5, UPT, UPT, URZ, UR5, URZ, UP1, !UPT ;  /* 0x00000005ff057290 */ /* 0x000fe20008ffe4ff */
[----:B------:R-:W-:Y:S01]  /*0df0*/  MOV R12, UR4 ;  /* 0x00000004000c7c02 */ /* 0x000fe20008000f00 */
[----:B------:R-:W0:Y:S01]  /*0e00*/  F2F.F64.F32 R4, R3 ;  /* 0x0000000300047310 */ /* 0x000e220000201800 */
[----:B---3--:R-:W-:Y:S01]  /*0e10*/  UIADD3 UR6, UP0, UPT, UR6, 0x200, URZ ;  /* 0x0000020006067890 */ /* 0x008fe2000ff1e0ff */
[----:B------:R1:W-:Y:S01]  /*0e20*/  STG.E desc[UR8][R6.64], R3 ;  /* 0x0000000306007986 */ /* 0x0003e2000c101908 */
[----:B------:R-:W-:Y:S01]  /*0e30*/  UMOV UR4, URZ ;  /* 0x000000ff00047c82 */ /* 0x000fe20008000000 */
[----:B------:R-:W-:Y:S01]  /*0e40*/  MOV R13, UR5 ;  /* 0x00000005000d7c02 */ /* 0x000fe20008000f00 */
[----:B------:R-:W-:Y:S01]  /*0e50*/  UIADD3.X UR7, UPT, UPT, URZ, UR7, URZ, UP0, !UPT ;  /* 0x00000007ff077290 */ /* 0x000fe200087fe4ff */
[----:B01----:R-:W-:-:S11]  /*0e60*/  DMUL R4, R4, -UR10 ;  /* 0x8000000a04047c28 */ /* 0x003fd60008000000 */
.L_x_6:
[----:B------:R-:W-:Y:S01]  /*0e70*/  MOV R6, R12 ;  /* 0x0000000c00067202 */ /* 0x000fe20000000f00 */
[----:B------:R-:W-:-:S05]  /*0e80*/  IMAD.MOV.U32 R7, RZ, RZ, R13 ;  /* 0x000000ffff077224 */ /* 0x000fca00078e000d */
[----:B------:R-:W2:Y:S02]  /*0e90*/  LDG.E R0, desc[UR8][R6.64+-0x20] ;  /* 0xffffe00806007981 */ /* 0x000ea4000c1e1900 */
[----:B--2---:R-:W0:Y:S02]  /*0ea0*/  F2F.F64.F32 R8, R0 ;  /* 0x0000000000087310 */ /* 0x004e240000201800 */
[----:B0-----:R-:W-:Y:S01]  /*0eb0*/  DMUL R10, R4, R8 ;  /* 0x00000008040a7228 */ /* 0x001fe20000000000 */
[----:B------:R-:W-:Y:S02]  /*0ec0*/  MOV R8, UR6 ;  /* 0x0000000600087c02 */ /* 0x000fe40008000f00 */
[----:B------:R-:W-:-:S03]  /*0ed0*/  MOV R9, UR7 ;  /* 0x0000000700097c02 */ /* 0x000fc60008000f00 */
[----:B------:R-:W0:Y:S01]  /*0ee0*/  F2F.F32.F64 R3, R10 ;  /* 0x0000000a00037310 */ /* 0x000e220000301000 */
[----:B------:R-:W-:-:S05]  /*0ef0*/  IMAD.WIDE R8, R2, 0x4, R8 ;  /* 0x0000000402087825 */ /* 0x000fca00078e0208 */
[----:B0-----:R0:W-:Y:S04]  /*0f00*/  REDG.E.ADD.F32.FTZ.RN.STRONG.GPU desc[UR8][R8.64+-0x200], R3 ;  /* 0xfffe0003080079a6 */ /* 0x0011e8000c12f308 */
[----:B------:R-:W2:Y:S02]  /*0f10*/  LDG.E R16, desc[UR8][R6.64+-0x1c] ;  /* 0xffffe40806107981 */ /* 0x000ea4000c1e1900 */
[----:B--2---:R-:W1:Y:S02]  /*0f20*/  F2F.F64.F32 R12, R16 ;  /* 0x00000010000c7310 */ /* 0x004e640000201800 */
[----:B-1----:R-:W-:-:S10]  /*0f30*/  DMUL R12, R4, R12 ;  /* 0x0000000c040c7228 */ /* 0x002fd40000000000 */
[----:B------:R-:W1:Y:S02]  /*0f40*/  F2F.F32.F64 R13, R12 ;  /* 0x0000000c000d7310 */ /* 0x000e640000301000 */
[----:B-1----:R1:W-:Y:S04]  /*0f50*/  REDG.E.ADD.F32.FTZ.RN.STRONG.GPU desc[UR8][R8.64+-0x1c0], R13 ;  /* 0xfffe400d080079a6 */ /* 0x0023e8000c12f308 */
[----:B------:R-:W2:Y:S02]  /*0f60*/  LDG.E R0, desc[UR8][R6.64+-0x18] ;  /* 0xffffe80806007981 */ /* 0x000ea4000c1e1900 */
[----:B--2---:R-:W2:Y:S02]  /*0f70*/  F2F.F64.F32 R10, R0 ;  /* 0x00000000000a7310 */ /* 0x004ea40000201800 */
[----:B--2---:R-:W-:-:S10]  /*0f80*/  DMUL R10, R4, R10 ;  /* 0x0000000a040a7228 */ /* 0x004fd40000000000 */
[----:B------:R-:W2:Y:S02]  /*0f90*/  F2F.F32.F64 R11, R10 ;  /* 0x0000000a000b7310 */ /* 0x000ea40000301000 */
[----:B--2---:R2:W-:Y:S04]  /*0fa0*/  REDG.E.ADD.F32.FTZ.RN.STRONG.GPU desc[UR8][R8.64+-0x180], R11 ;  /* 0xfffe800b080079a6 */ /* 0x0045e8000c12f308 */
[----:B0-----:R-:W3:Y:S02]  /*0fb0*/  LDG.E R3, desc[UR8][R6.64+-0x14] ;  /* 0xffffec0806037981 */ /* 0x001ee4000c1e1900 */
[----:B---3--:R-:W0:Y:S02]  /*0fc0*/  F2F.F64.F32 R14, R3 ;  /* 0x00000003000e7310 */ /* 0x008e240000201800 */
[----:B0-----:R-:W-:-:S10]  /*0fd0*/  DMUL R14, R4, R14 ;  /* 0x0000000e040e7228 */ /* 0x001fd40000000000 */
[----:B------:R-:W0:Y:S02]  /*0fe0*/  F2F.F32.F64 R15, R14 ;  /* 0x0000000e000f7310 */ /* 0x000e240000301000 */
[----:B0-----:R0:W-:Y:S04]  /*0ff0*/  REDG.E.ADD.F32.FTZ.RN.STRONG.GPU desc[UR8][R8.64+-0x140], R15 ;  /* 0xfffec00f080079a6 */ /* 0x0011e8000c12f308 */
[----:B------:R-:W1:Y:S02]  /*1000*/  LDG.E R16, desc[UR8][R6.64+-0x10] ;  /* 0xfffff00806107981 */ /* 0x000e64000c1e1900 */
[----:B-1----:R-:W1:Y:S02]  /*1010*/  F2F.F64.F32 R12, R16 ;  /* 0x00000010000c7310 */ /* 0x002e640000201800 */
        /* <DEDUP_REMOVED lines=8> */
[----:B------:R-:W0:Y:S02]  /*10a0*/  LDG.E R3, desc[UR8][R6.64+-0x8] ;  /* 0xfffff80806037981 */ /* 0x000e24000c1e1900 */
[----:B0-----:R-:W0:Y:S02]  /*10b0*/  F2F.F64.F32 R14, R3 ;  /* 0x00000003000e7310 */ /* 0x001e240000201800 */
        /* <DEDUP_REMOVED lines=47> */
[----:B0-----:R2:W-:Y:S01]  /*13b0*/  REDG.E.ADD.F32.FTZ.RN.STRONG.GPU desc[UR8][R8.64+0x1c0], R15 ;  /* 0x0001c00f080079a6 */ /* 0x0015e2000c12f308 */
[----:B------:R-:W-:Y:S01]  /*13c0*/  UIADD3 UR4, UPT, UPT, UR4, 0x10, URZ ;  /* 0x0000001004047890 */ /* 0x000fe2000fffe0ff */
[----:B------:R-:W-:Y:S02]  /*13d0*/  IADD3 R12, P0, PT, R6, 0x40, RZ ;  /* 0x00000040060c7810 */ /* 0x000fe40007f1e0ff */
[----:B------:R-:W-:Y:S01]  /*13e0*/  IADD3 R2, PT, PT, R2, 0x100, RZ ;  /* 0x0000010002027810 */ /* 0x000fe20007ffe0ff */
[----:B------:R-:W-:Y:S01]  /*13f0*/  UISETP.NE.AND UP0, UPT, UR4, 0x310, UPT ;  /* 0x000003100400788c */ /* 0x000fe2000bf05270 */
[----:B-1----:R-:W-:-:S08]  /*1400*/  IADD3.X R13, PT, PT, RZ, R7, RZ, P0, !PT ;  /* 0x00000007ff0d7210 */ /* 0x002fd000007fe4ff */
[----:B--2---:R-:W-:Y:S05]  /*1410*/  BRA.U UP0, `(.L_x_6) ;  /* 0xfffffff900947547 */ /* 0x004fea000b83ffff */
[----:B------:R-:W-:Y:S05]  /*1420*/  EXIT ;  /* 0x000000000000794d */ /* 0x000fea0003800000 */
        .weak           $__internal_0_$__cuda_sm20_dblrcp_rn_slowpath_v3
        .type           $__internal_0_$__cuda_sm20_dblrcp_rn_slowpath_v3,@function
        .size           $__internal_0_$__cuda_sm20_dblrcp_rn_slowpath_v3,(.L_x_24 - $__internal_0_$__cuda_sm20_dblrcp_rn_slowpath_v3)
$__internal_0_$__cuda_sm20_dblrcp_rn_slowpath_v3:
[----:B------:R-:W-:Y:S01]  /*1430*/  DSETP.GTU.AND P0, PT, |R6|, +INF , PT ;  /* 0x7ff000000600742a */ /* 0x000fe20003f0c200 */
[----:B------:R-:W-:-:S13]  /*1440*/  BSSY.RECONVERGENT B2, `(.L_x_7) ;  /* 0x0000023000027945 */ /* 0x000fda0003800200 */
[----:B------:R-:W-:Y:S05]  /*1450*/  @P0 BRA `(.L_x_8) ;  /* 0x00000000007c0947 */ /* 0x000fea0003800000 */
[----:B------:R-:W-:-:S04]  /*1460*/  LOP3.LUT R5, R7, 0x7fffffff, RZ, 0xc0, !PT ;  /* 0x7fffffff07057812 */ /* 0x000fc800078ec0ff */
[----:B------:R-:W-:-:S04]  /*1470*/  IADD3 R3, PT, PT, R5, -0x1, RZ ;  /* 0xffffffff05037810 */ /* 0x000fc80007ffe0ff */
[----:B------:R-:W-:-:S13]  /*1480*/  ISETP.GE.U32.AND P0, PT, R3, 0x7fefffff, PT ;  /* 0x7fefffff0300780c */ /* 0x000fda0003f06070 */
[----:B------:R-:W-:Y:S02]  /*1490*/  @P0 LOP3.LUT R9, R7, 0x7ff00000, RZ, 0x3c, !PT ;  /* 0x7ff0000007090812 */ /* 0x000fe400078e3cff */
[----:B------:R-:W-:Y:S01]  /*14a0*/  @P0 MOV R8, RZ ;  /* 0x000000ff00080202 */ /* 0x000fe20000000f00 */
[----:B------:R-:W-:Y:S06]  /*14b0*/  @P0 BRA `(.L_x_9) ;  /* 0x00000000006c0947 */ /* 0x000fec0003800000 */
[----:B------:R-:W-:-:S13]  /*14c0*/  ISETP.GE.U32.AND P0, PT, R5, 0x1000001, PT ;  /* 0x010000010500780c */ /* 0x000fda0003f06070 */
[----:B------:R-:W-:Y:S05]  /*14d0*/  @!P0 BRA `(.L_x_10) ;  /* 0x0000000000348947 */ /* 0x000fea0003800000 */
[----:B------:R-:W-:Y:S01]  /*14e0*/  VIADD R9, R7, 0xc0200000 ;  /* 0xc020000007097836 */ /* 0x000fe20000000000 */
[----:B------:R-:W-:-:S03]  /*14f0*/  MOV R8, R6 ;  /* 0x0000000600087202 */ /* 0x000fc60000000f00 */
[----:B------:R-:W0:Y:S03]  /*1500*/  MUFU.RCP64H R11, R9 ;  /* 0x00000009000b7308 */ /* 0x000e260000001800 */
[----:B0-----:R-:W-:-:S08]  /*1510*/  DFMA R12, -R8, R10, 1 ;  /* 0x3ff00000080c742b */ /* 0x001fd0000000010a */
[----:B------:R-:W-:-:S08]  /*1520*/  DFMA R12, R12, R12, R12 ;  /* 0x0000000c0c0c722b */ /* 0x000fd0000000000c */
[----:B------:R-:W-:-:S08]  /*1530*/  DFMA R12, R10, R12, R10 ;  /* 0x0000000c0a0c722b */ /* 0x000fd0000000000a */
[----:B------:R-:W-:-:S08]  /*1540*/  DFMA R10, -R8, R12, 1 ;  /* 0x3ff00000080a742b */ /* 0x000fd0000000010c */
[----:B------:R-:W-:-:S08]  /*1550*/  DFMA R10, R12, R10, R12 ;  /* 0x0000000a0c0a722b */ /* 0x000fd0000000000c */
[----:B------:R-:W-:-:S08]  /*1560*/  DMUL R10, R10, 2.2250738585072013831e-308 ;  /* 0x001000000a0a7828 */ /* 0x000fd00000000000 */
[----:B------:R-:W-:-:S08]  /*1570*/  DFMA R6, -R6, R10, 1 ;  /* 0x3ff000000606742b */ /* 0x000fd0000000010a */
[----:B------:R-:W-:-:S08]  /*1580*/  DFMA R6, R6, R6, R6 ;  /* 0x000000060606722b */ /* 0x000fd00000000006 */
[----:B------:R-:W-:Y:S01]  /*1590*/  DFMA R8, R10, R6, R10 ;  /* 0x000000060a08722b */ /* 0x000fe2000000000a */
[----:B------:R-:W-:Y:S10]  /*15a0*/  BRA `(.L_x_9) ;  /* 0x0000000000307947 */ /* 0x000ff40003800000 */
.L_x_10:
[----:B------:R-:W-:Y:S01]  /*15b0*/  DMUL R6, R6, 8.11296384146066816958e+31 ;  /* 0x4690000006067828 */ /* 0x000fe20000000000 */
[----:B------:R-:W-:-:S05]  /*15c0*/  MOV R8, R10 ;  /* 0x0000000a00087202 */ /* 0x000fca0000000f00 */
[----:B------:R-:W0:Y:S02]  /*15d0*/  MUFU.RCP64H R9, R7 ;  /* 0x0000000700097308 */ /* 0x000e240000001800 */
[----:B0-----:R-:W-:-:S08]  /*15e0*/  DFMA R10, -R6, R8, 1 ;  /* 0x3ff00000060a742b */ /* 0x001fd00000000108 */
[----:B------:R-:W-:-:S08]  /*15f0*/  DFMA R10, R10, R10, R10 ;  /* 0x0000000a0a0a722b */ /* 0x000fd0000000000a */
[----:B------:R-:W-:-:S08]  /*1600*/  DFMA R10, R8, R10, R8 ;  /* 0x0000000a080a722b */ /* 0x000fd00000000008 */
[----:B------:R-:W-:-:S08]  /*1610*/  DFMA R8, -R6, R10, 1 ;  /* 0x3ff000000608742b */ /* 0x000fd0000000010a */
[----:B------:R-:W-:-:S08]  /*1620*/  DFMA R8, R10, R8, R10 ;  /* 0x000000080a08722b */ /* 0x000fd0000000000a */
[----:B------:R-:W-:Y:S01]  /*1630*/  DMUL R8, R8, 8.11296384146066816958e+31 ;  /* 0x4690000008087828 */ /* 0x000fe20000000000 */
[----:B------:R-:W-:Y:S10]  /*1640*/  BRA `(.L_x_9) ;  /* 0x0000000000087947 */ /* 0x000ff40003800000 */
.L_x_8:
[----:B------:R-:W-:Y:S02]  /*1650*/  LOP3.LUT R9, R7, 0x80000, RZ, 0xfc, !PT ;  /* 0x0008000007097812 */ /* 0x000fe400078efcff */
[----:B------:R-:W-:-:S07]  /*1660*/  MOV R8, R6 ;  /* 0x0000000600087202 */ /* 0x000fce0000000f00 */
.L_x_9:
[----:B------:R-:W-:Y:S05]  /*1670*/  BSYNC.RECONVERGENT B2 ;  /* 0x0000000000027941 */ /* 0x000fea0003800200 */
.L_x_7:
[----:B------:R-:W-:Y:S01]  /*1680*/  HFMA2 R5, -RZ, RZ, 0, 0 ;  /* 0x00000000ff057431 */ /* 0x000fe200000001ff */
[----:B------:R-:W-:Y:S02]  /*1690*/  MOV R6, R8 ;  /* 0x0000000800067202 */ /* 0x000fe40000000f00 */
[----:B------:R-:W-:Y:S01]  /*16a0*/  MOV R7, R9 ;  /* 0x0000000900077202 */ /* 0x000fe20000000f00 */
[----:B------:R-:W-:Y:S06]  /*16b0*/  RET.REL.NODEC R4 `(_Z13backpropagatePfS_S_S_S_S_S_S_) ;  /* 0xffffffe804507950 */ /* 0x000fec0003c3ffff */
.L_x_11:
[----:B------:R-:W-:-:S00]  /*16c0*/  BRA `(.L_x_11) ;  /* 0xfffffffc00fc7947 */ /* 0x000fc0000383ffff */
[----:B------:R-:W-:-:S00]  /*16d0*/  NOP ;  /* 0x0000000000007918 */ /* 0x000fc00000000000 */
        /* <DEDUP_REMOVED lines=10> */
.L_x_24:


//--------------------- .text._Z11forwardPassPfS_S_S_S_ --------------------------
	.section	.text._Z11forwardPassPfS_S_S_S_,"ax",@progbits
	.align	128
        .global         _Z11forwardPassPfS_S_S_S_
        .type           _Z11forwardPassPfS_S_S_S_,@function
        .size           _Z11forwardPassPfS_S_S_S_,(.L_x_25 - _Z11forwardPassPfS_S_S_S_)
        .other          _Z11forwardPassPfS_S_S_S_,@"STO_CUDA_ENTRY STV_DEFAULT"
_Z11forwardPassPfS_S_S_S_:
.text._Z11forwardPassPfS_S_S_S_:
        /* <DEDUP_REMOVED lines=9> */
[----:B------:R-:W0:Y:S01]  /*0090*/  LDCU.128 UR8, c[0x0][0x380] ;  /* 0x00007000ff0877ac */ /* 0x000e220008000c00 */
[----:B------:R-:W-:Y:S01]  /*00a0*/  HFMA2 R25, -RZ, RZ, 0, 0 ;  /* 0x00000000ff197431 */ /* 0x000fe200000001ff */
[----:B------:R-:W-:Y:S01]  /*00b0*/  MOV R0, R6 ;  /* 0x0000000600007202 */ /* 0x000fe20000000f00 */
[----:B0-----:R-:W-:Y:S02]  /*00c0*/  UIADD3 UR4, UP0, UPT, UR8, 0x20, URZ ;  /* 0x0000002008047890 */ /* 0x001fe4000ff1e0ff */
[----:B------:R-:W-:Y:S02]  /*00d0*/  UIADD3 UR5, UP1, UPT, UR10, 0x200, URZ ;  /* 0x000002000a057890 */ /* 0x000fe4000ff3e0ff */
[----:B------:R-:W-:Y:S02]  /*00e0*/  UIADD3.X UR7, UPT, UPT, URZ, UR9, URZ, UP0, !UPT ;  /* 0x00000009ff077290 */ /* 0x000fe400087fe4ff */
[----:B------:R-:W-:Y:S01]  /*00f0*/  MOV R2, UR4 ;  /* 0x0000000400027c02 */ /* 0x000fe20008000f00 */
[----:B------:R-:W-:Y:S01]  /*0100*/  UIADD3.X UR6, UPT, UPT, URZ, UR11, URZ, UP1, !UPT ;  /* 0x0000000bff067290 */ /* 0x000fe20008ffe4ff */
[----:B------:R-:W-:-:S02]  /*0110*/  UMOV UR4, URZ ;  /* 0x000000ff00047c82 */ /* 0x000fc40008000000 */
[----:B------:R-:W-:-:S09]  /*0120*/  MOV R3, UR7 ;  /* 0x0000000700037c02 */ /* 0x000fd20008000f00 */
.L_x_14:
[----:B------:R-:W-:Y:S01]  /*0130*/  MOV R4, UR5 ;  /* 0x0000000500047c02 */ /* 0x000fe20008000f00 */
[----:B------:R-:W2:Y:S01]  /*0140*/  LDG.E R10, desc[UR12][R2.64+-0x20] ;  /* 0xffffe00c020a7981 */ /* 0x000ea2000c1e1900 */
[----:B------:R-:W-:-:S03]  /*0150*/  MOV R5, UR6 ;  /* 0x0000000600057c02 */ /* 0x000fc60008000f00 */
[----:B------:R-:W3:Y:S01]  /*0160*/  LDG.E R27, desc[UR12][R2.64+-0x1c] ;  /* 0xffffe40c021b7981 */ /* 0x000ee2000c1e1900 */
[----:B------:R-:W-:-:S03]  /*0170*/  IMAD.WIDE R4, R0, 0x4, R4 ;  /* 0x0000000400047825 */ /* 0x000fc600078e0204 */
[----:B------:R-:W4:Y:S04]  /*0180*/  LDG.E R19, desc[UR12][R2.64+-0x18] ;  /* 0xffffe80c02137981 */ /* 0x000f28000c1e1900 */
[----:B------:R-:W2:Y:S04]  /*0190*/  LDG.E R11, desc[UR12][R4.64+-0x200] ;  /* 0xfffe000c040b7981 */ /* 0x000ea8000c1e1900 */
[----:B------:R-:W3:Y:S04]  /*01a0*/  LDG.E R26, desc[UR12][R4.64+-0x1c0] ;  /* 0xfffe400c041a7981 */ /* 0x000ee8000c1e1900 */
        /* <DEDUP_REMOVED lines=14> */
[----:B------:R-:W5:Y:S01]  /*0290*/  LDG.E R13, desc[UR12][R4.64+0x40] ;  /* 0x0000400c040d7981 */ /* 0x000f62000c1e1900 */
[----:B--2---:R-:W-:-:S03]  /*02a0*/  FFMA R10, R10, R11, R25 ;  /* 0x0000000b0a0a7223 */ /* 0x004fc60000000019 */
[----:B------:R-:W2:Y:S01]  /*02b0*/  LDG.E R11, desc[UR12][R4.64+0x80] ;  /* 0x0000800c040b7981 */ /* 0x000ea2000c1e1900 */
[----:B---3--:R-:W-:-:S03]  /*02c0*/  FFMA R26, R27, R26, R10 ;  /* 0x0000001a1b1a7223 */ /* 0x008fc6000000000a */
[----:B------:R-:W2:Y:S01]  /*02d0*/  LDG.E R10, desc[UR12][R2.64+0x8] ;  /* 0x0000080c020a7981 */ /* 0x000ea2000c1e1900 */
[----:B----4-:R-:W-:-:S03]  /*02e0*/  FFMA R25, R19, R20, R26 ;  /* 0x0000001413197223 */ /* 0x010fc6000000001a */
[----:B------:R-:W3:Y:S04]  /*02f0*/  LDG.E R19, desc[UR12][R2.64+0xc] ;  /* 0x00000c0c02137981 */ /* 0x000ee8000c1e1900 */
[----:B------:R-:W3:Y:S01]  /*0300*/  LDG.E R20, desc[UR12][R4.64+0xc0] ;  /* 0x0000c00c04147981 */ /* 0x000ee2000c1e1900 */
[----:B-----5:R-:W-:-:S03]  /*0310*/  FFMA R26, R22, R21, R25 ;  /* 0x00000015161a7223 */ /* 0x020fc60000000019 */
[----:B------:R-:W4:Y:S04]  /*0320*/  LDG.E R21, desc[UR12][R2.64+0x10] ;  /* 0x0000100c02157981 */ /* 0x000f28000c1e1900 */
[----:B------:R-:W4:Y:S01]  /*0330*/  LDG.E R22, desc[UR12][R4.64+0x100] ;  /* 0x0001000c04167981 */ /* 0x000f22000c1e1900 */
[----:B------:R-:W-:-:S03]  /*0340*/  FFMA R26, R23, R24, R26 ;  /* 0x00000018171a7223 */ /* 0x000fc6000000001a */
[----:B------:R-:W5:Y:S04]  /*0350*/  LDG.E R23, desc[UR12][R2.64+0x14] ;  /* 0x0000140c02177981 */ /* 0x000f68000c1e1900 */
[----:B------:R-:W5:Y:S01]  /*0360*/  LDG.E R24, desc[UR12][R4.64+0x140] ;  /* 0x0001400c04187981 */ /* 0x000f62000c1e1900 */
[----:B------:R-:W-:-:S03]  /*0370*/  FFMA R28, R17, R18, R26 ;  /* 0x00000012111c7223 */ /* 0x000fc6000000001a */
[----:B------:R-:W5:Y:S04]  /*0380*/  LDG.E R18, desc[UR12][R2.64+0x18] ;  /* 0x0000180c02127981 */ /* 0x000f68000c1e1900 */
[----:B------:R-:W5:Y:S04]  /*0390*/  LDG.E R17, desc[UR12][R4.64+0x180] ;  /* 0x0001800c04117981 */ /* 0x000f68000c1e1900 */
[----:B------:R-:W5:Y:S04]  /*03a0*/  LDG.E R26, desc[UR12][R4.64+0x1c0] ;  /* 0x0001c00c041a7981 */ /* 0x000f68000c1e1900 */
[----:B------:R0:W5:Y:S01]  /*03b0*/  LDG.E R25, desc[UR12][R2.64+0x1c] ;  /* 0x00001c0c02197981 */ /* 0x000162000c1e1900 */
[----:B------:R-:W-:-:S04]  /*03c0*/  FFMA R9, R9, R8, R28 ;  /* 0x0000000809097223 */ /* 0x000fc8000000001c */
[----:B------:R-:W-:-:S04]  /*03d0*/  FFMA R7, R16, R7, R9 ;  /* 0x0000000710077223 */ /* 0x000fc80000000009 */
[----:B------:R-:W-:-:S04]  /*03e0*/  FFMA R7, R14, R15, R7 ;  /* 0x0000000f0e077223 */ /* 0x000fc80000000007 */
[----:B------:R-:W-:Y:S01]  /*03f0*/  FFMA R7, R12, R13, R7 ;  /* 0x0000000d0c077223 */ /* 0x000fe20000000007 */
[----:B------:R-:W-:-:S04]  /*0400*/  UIADD3 UR4, UPT, UPT, UR4, 0x10, URZ ;  /* 0x0000001004047890 */ /* 0x000fc8000fffe0ff */
[----:B------:R-:W-:Y:S01]  /*0410*/  UISETP.NE.AND UP0, UPT, UR4, 0x310, UPT ;  /* 0x000003100400788c */ /* 0x000fe2000bf05270 */
[----:B0-----:R-:W-:Y:S02]  /*0420*/  IADD3 R2, P0, PT, R2, 0x40, RZ ;  /* 0x0000004002027810 */ /* 0x001fe40007f1e0ff */
[----:B------:R-:W-:Y:S02]  /*0430*/  IADD3 R0, PT, PT, R0, 0x100, RZ ;  /* 0x0000010000007810 */ /* 0x000fe40007ffe0ff */
[----:B------:R-:W-:Y:S01]  /*0440*/  IADD3.X R3, PT, PT, RZ, R3, RZ, P0, !PT ;  /* 0x00000003ff037210 */ /* 0x000fe200007fe4ff */
[----:B--2---:R-:W-:-:S04]  /*0450*/  FFMA R10, R10, R11, R7 ;  /* 0x0000000b0a0a7223 */ /* 0x004fc80000000007 */
[----:B---3--:R-:W-:-:S04]  /*0460*/  FFMA R10, R19, R20, R10 ;  /* 0x00000014130a7223 */ /* 0x008fc8000000000a */
[----:B----4-:R-:W-:-:S04]  /*0470*/  FFMA R10, R21, R22, R10 ;  /* 0x00000016150a7223 */ /* 0x010fc8000000000a */
[----:B-----5:R-:W-:-:S04]  /*0480*/  FFMA R23, R23, R24, R10 ;  /* 0x0000001817177223 */ /* 0x020fc8000000000a */
[----:B------:R-:W-:-:S04]  /*0490*/  FFMA R18, R18, R17, R23 ;  /* 0x0000001112127223 */ /* 0x000fc80000000017 */
[----:B------:R-:W-:Y:S01]  /*04a0*/  FFMA R25, R25, R26, R18 ;  /* 0x0000001a19197223 */ /* 0x000fe20000000012 */
[----:B------:R-:W-:Y:S06]  /*04b0*/  BRA.U UP0, `(.L_x_14) ;  /* 0xfffffffd001c7547 */ /* 0x000fec000b83ffff */
[----:B------:R-:W-:Y:S01]  /*04c0*/  HFMA2 R0, -RZ, RZ, 0.96630859375, -0.0022525787353515625 ;  /* 0x3bbb989dff007431 */ /* 0x000fe200000001ff */
[----:B------:R-:W-:Y:S01]  /*04d0*/  MOV R3, 0x437c0000 ;  /* 0x437c000000037802 */ /* 0x000fe20000000f00 */
[----:B------:R-:W-:Y:S03]  /*04e0*/  BSSY.RECONVERGENT B1, `(.L_x_15) ;  /* 0x000001a000017945 */ /* 0x000fe60003800200 */
[----:B------:R-:W-:-:S04]  /*04f0*/  FFMA.SAT R0, R25, -R0, 0.5 ;  /* 0x3f00000019007423 */ /* 0x000fc80000002800 */
[----:B------:R-:W-:-:S04]  /*0500*/  FFMA.RM R0, R0, R3, 12582913 ;  /* 0x4b40000100007423 */ /* 0x000fc80000004003 */
[C---:B------:R-:W-:Y:S01]  /*0510*/  FADD R2, R0.reuse, -12583039 ;  /* 0xcb40007f00027421 */ /* 0x040fe20000000000 */
[----:B------:R-:W-:-:S03]  /*0520*/  SHF.L.U32 R0, R0, 0x17, RZ ;  /* 0x0000001700007819 */ /* 0x000fc600000006ff */
[----:B------:R-:W-:-:S04]  /*0530*/  FFMA R2, R25, -1.4426950216293334961, -R2 ;  /* 0xbfb8aa3b19027823 */ /* 0x000fc80000000802 */
[----:B------:R-:W-:-:S06]  /*0540*/  FFMA R25, R25, -1.925963033500011079e-08, R2 ;  /* 0xb2a5706019197823 */ /* 0x000fcc0000000002 */
        /* <DEDUP_REMOVED lines=15> */
[----:B------:R-:W-:Y:S02]  /*0640*/  IADD3 R8, PT, PT, R0, -0x100000, RZ ;  /* 0xfff0000000087810 */ /* 0x000fe40007ffe0ff */
[----:B------:R-:W-:Y:S02]  /*0650*/  MOV R3, R11 ;  /* 0x0000000b00037202 */ /* 0x000fe40000000f00 */
[----:B------:R-:W-:-:S07]  /*0660*/  MOV R0, 0x680 ;  /* 0x0000068000007802 */ /* 0x000fce0000000f00 */
[----:B------:R-:W-:Y:S05]  /*0670*/  CALL.REL.NOINC `($__internal_1_$__cuda_sm20_dblrcp_rn_slowpath_v3) ;  /* 0x0000000400787944 */ /* 0x000fea0003c00000 */
.L_x_16:
[----:B------:R-:W-:Y:S05]  /*0680*/  BSYNC.RECONVERGENT B1 ;  /* 0x0000000000017941 */ /* 0x000fea0003800200 */
.L_x_15:
[----:B------:R-:W0:Y:S01]  /*0690*/  LDC.64 R2, c[0x0][0x390] ;  /* 0x0000e400ff027b82 */ /* 0x000e220000000a00 */
[----:B------:R-:W1:Y:S01]  /*06a0*/  F2F.F32.F64 R5, R4 ;  /* 0x0000000400057310 */ /* 0x000e620000301000 */
[----:B0-----:R-:W-:-:S05]  /*06b0*/  IMAD.WIDE R2, R6, 0x4, R2 ;  /* 0x0000000406027825 */ /* 0x001fca00078e0202 */
[----:B-1----:R0:W-:Y:S02]  /*06c0*/  STG.E desc[UR12][R2.64], R5 ;  /* 0x0000000502007986 */ /* 0x0021e4000c10190c */
.L_x_13:
[----:B------:R-:W-:Y:S05]  /*06d0*/  BSYNC.RECONVERGENT B0 ;  /* 0x0000000000007941 */ /* 0x000fea0003800200 */
.L_x_12:
[----:B------:R-:W-:Y:S01]  /*06e0*/  BAR.SYNC.DEFER_BLOCKING 0x0 ;  /* 0x0000000000007b1d */ /* 0x000fe20000010000 */
[----:B------:R-:W-:-:S13]  /*06f0*/  ISETP.GT.AND P0, PT, R6, 0x9, PT ;  /* 0x000000090600780c */ /* 0x000fda0003f04270 */
[----:B------:R-:W-:Y:S05]  /*0700*/  @P0 EXIT ;  /* 0x000000000000094d */ /* 0x000fea0003800000 */
[----:B0-----:R-:W0:Y:S08]  /*0710*/  LDC.64 R4, c[0x0][0x398] ;  /* 0x0000e600ff047b82 */ /* 0x001e300000000a00 */
[----:B------:R-:W1:Y:S01]  /*0720*/  LDC.64 R2, c[0x0][0x390] ;  /* 0x0000e400ff027b82 */ /* 0x000e620000000a00 */
[----:B0-----:R-:W-:-:S05]  /*0730*/  IMAD.WIDE R4, R6, 0x4, R4 ;  /* 0x0000000406047825 */ /* 0x001fca00078e0204 */
[----:B------:R-:W2:Y:S04]  /*0740*/  LDG.E R15, desc[UR12][R4.64] ;  /* 0x0000000c040f7981 */ /* 0x000ea8000c1e1900 */
[----:B-1----:R-:W2:Y:S04]  /*0750*/  LDG.E R0, desc[UR12][R2.64] ;  /* 0x0000000c02007981 */ /* 0x002ea8000c1e1900 */
[----:B------:R-:W3:Y:S04]  /*0760*/  LDG.E R17, desc[UR12][R2.64+0x4] ;  /* 0x0000040c02117981 */ /* 0x000ee8000c1e1900 */
[----:B------:R-:W3:Y:S04]  /*0770*/  LDG.E R16, desc[UR12][R4.64+0x28] ;  /* 0x0000280c04107981 */ /* 0x000ee8000c1e1900 */
[----:B------:R-:W4:Y:S04]  /*0780*/  LDG.E R25, desc[UR12][R2.64+0x8] ;  /* 0x0000080c02197981 */ /* 0x000f28000c1e1900 */
        /* <DEDUP_REMOVED lines=17> */
[----:B--2---:R-:W-:-:S03]  /*08a0*/  FFMA R0, R0, R15, RZ ;  /* 0x0000000f00007223 */ /* 0x004fc600000000ff */
[----:B------:R-:W2:Y:S01]  /*08b0*/  LDG.E R15, desc[UR12][R4.64+0x1b8] ;  /* 0x0001b80c040f7981 */ /* 0x000ea2000c1e1900 */
[----:B---3--:R-:W-:-:S03]  /*08c0*/  FFMA R0, R17, R16, R0 ;  /* 0x0000001011007223 */ /* 0x008fc60000000000 */
[----:B------:R-:W3:Y:S04]  /*08d0*/  LDG.E R16, desc[UR12][R2.64+0x28] ;  /* 0x0000280c02107981 */ /* 0x000ee8000c1e1900 */
[----:B------:R-:W3:Y:S01]  /*08e0*/  LDG.E R17, desc[UR12][R4.64+0x190] ;  /* 0x0001900c04117981 */ /* 0x000ee2000c1e1900 */
[----:B----4-:R-:W-:-:S03]  /*08f0*/  FFMA R25, R25, R24, R0 ;  /* 0x0000001819197223 */ /* 0x010fc60000000000 */
[----:B------:R-:W2:Y:S04]  /*0900*/  LDG.E R0, desc[UR12][R2.64+0x2c] ;  /* 0x00002c0c02007981 */ /* 0x000ea8000c1e1900 */
[----:B------:R-:W4:Y:S01]  /*0910*/  LDG.E R24, desc[UR12][R2.64+0x34] ;  /* 0x0000340c02187981 */ /* 0x000f22000c1e1900 */
[----:B-----5:R-:W-:-:S03]  /*0920*/  FFMA R25, R22, R23, R25 ;  /* 0x0000001716197223 */ /* 0x020fc60000000019 */
[----:B------:R-:W5:Y:S04]  /*0930*/  LDG.E R22, desc[UR12][R2.64+0x30] ;  /* 0x0000300c02167981 */ /* 0x000f68000c1e1900 */
[----:B------:R-:W5:Y:S01]  /*0940*/  LDG.E R23, desc[UR12][R4.64+0x1e0] ;  /* 0x0001e00c04177981 */ /* 0x000f62000c1e1900 */
[----:B------:R-:W-:-:S03]  /*0950*/  FFMA R29, R20, R21, R25 ;  /* 0x00000015141d7223 */ /* 0x000fc60000000019 */
[----:B------:R-:W4:Y:S04]  /*0960*/  LDG.E R25, desc[UR12][R4.64+0x208] ;  /* 0x0002080c04197981 */ /* 0x000f28000c1e1900 */
[----:B------:R0:W4:Y:S04]  /*0970*/  LDG.E R20, desc[UR12][R2.64+0x38] ;  /* 0x0000380c02147981 */ /* 0x000128000c1e1900 */
[----:B------:R1:W4:Y:S01]  /*0980*/  LDG.E R21, desc[UR12][R4.64+0x230] ;  /* 0x0002300c04157981 */ /* 0x000322000c1e1900 */
[----:B------:R-:W-:-:S04]  /*0990*/  FFMA R7, R14, R7, R29 ;  /* 0x000000070e077223 */ /* 0x000fc8000000001d */
[----:B------:R-:W-:-:S04]  /*09a0*/  FFMA R7, R12, R13, R7 ;  /* 0x0000000d0c077223 */ /* 0x000fc80000000007 */
[----:B------:R-:W-:-:S04]  /*09b0*/  FFMA R7, R10, R11, R7 ;  /* 0x0000000b0a077223 */ /* 0x000fc80000000007 */
[----:B------:R-:W-:-:S04]  /*09c0*/  FFMA R7, R8, R9, R7 ;  /* 0x0000000908077223 */ /* 0x000fc80000000007 */
[----:B------:R-:W-:Y:S01]  /*09d0*/  FFMA R7, R18, R19, R7 ;  /* 0x0000001312077223 */ /* 0x000fe20000000007 */
[----:B0-----:R-:W-:Y:S01]  /*09e0*/  HFMA2 R3, -RZ, RZ, 0.96630859375, -0.0022525787353515625 ;  /* 0x3bbb989dff037431 */ /* 0x001fe200000001ff */
[----:B-1----:R-:W-:Y:S01]  /*09f0*/  MOV R5, 0x437c0000 ;  /* 0x437c000000057802 */ /* 0x002fe20000000f00 */
[----:B------:R-:W-:Y:S01]  /*0a00*/  BSSY.RECONVERGENT B0, `(.L_x_17) ;  /* 0x0000020000007945 */ /* 0x000fe20003800200 */
[----:B---3--:R-:W-:-:S04]  /*0a10*/  FFMA R7, R16, R17, R7 ;  /* 0x0000001110077223 */ /* 0x008fc80000000007 */
[----:B--2---:R-:W-:-:S04]  /*0a20*/  FFMA R7, R0, R15, R7 ;  /* 0x0000000f00077223 */ /* 0x004fc80000000007 */
[----:B-----5:R-:W-:-:S04]  /*0a30*/  FFMA R7, R22, R23, R7 ;  /* 0x0000001716077223 */ /* 0x020fc80000000007 */
[----:B----4-:R-:W-:-:S04]  /*0a40*/  FFMA R7, R24, R25, R7 ;  /* 0x0000001918077223 */ /* 0x010fc80000000007 */
[----:B------:R-:W-:-:S04]  /*0a50*/  FFMA R20, R20, R21, R7 ;  /* 0x0000001514147223 */ /* 0x000fc80000000007 */
[----:B------:R-:W-:-:S04]  /*0a60*/  FFMA R20, R27, R26, R20 ;  /* 0x0000001a1b147223 */ /* 0x000fc80000000014 */
[----:B------:R-:W-:-:S04]  /*0a70*/  FFMA.SAT R0, R20, -R3, 0.5 ;  /* 0x3f00000014007423 */ /* 0x000fc80000002803 */
[----:B------:R-:W-:-:S04]  /*0a80*/  FFMA.RM R0, R0, R5, 12582913 ;  /* 0x4b40000100007423 */ /* 0x000fc80000004005 */
[----:B------:R-:W-:-:S04]  /*0a90*/  FADD R3, R0, -12583039 ;  /* 0xcb40007f00037421 */ /* 0x000fc80000000000 */
[----:B------:R-:W-:-:S04]  /*0aa0*/  FFMA R3, R20, -1.4426950216293334961, -R3 ;  /* 0xbfb8aa3b14037823 */ /* 0x000fc80000000803 */
[----:B------:R-:W-:-:S04]  /*0ab0*/  FFMA R20, R20, -1.925963033500011079e-08, R3 ;  /* 0xb2a5706014147823 */ /* 0x000fc80000000003 */
[----:B------:R-:W0:Y:S01]  /*0ac0*/  MUFU.EX2 R3, R20 ;  /* 0x0000001400037308 */ /* 0x000e220000000800 */
[----:B------:R-:W-:-:S05]  /*0ad0*/  SHF.L.U32 R0, R0, 0x17, RZ ;  /* 0x0000001700007819 */ /* 0x000fca00000006ff */
[----:B0-----:R-:W-:-:S04]  /*0ae0*/  FMUL R0, R0, R3 ;  /* 0x0000000300007220 */ /* 0x001fc80000400000 */
[----:B------:R-:W0:Y:S02]  /*0af0*/  F2F.F64.F32 R2, R0 ;  /* 0x0000000000027310 */ /* 0x000e240000201800 */
[----:B0-----:R-:W-:-:S06]  /*0b00*/  DADD R2, R2, 1 ;  /* 0x3ff0000002027429 */ /* 0x001fcc0000000000 */
[----:B------:R-:W0:Y:S04]  /*0b10*/  MUFU.RCP64H R5, R3 ;  /* 0x0000000300057308 */ /* 0x000e280000001800 */
[----:B------:R-:W-:-:S06]  /*0b20*/  IADD3 R4, PT, PT, R3, 0x300402, RZ ;  /* 0x0030040203047810 */ /* 0x000fcc0007ffe0ff */
[----:B0-----:R-:W-:-:S08]  /*0b30*/  DFMA R8, -R2, R4, 1 ;  /* 0x3ff000000208742b */ /* 0x001fd00000000104 */
[----:B------:R-:W-:Y:S01]  /*0b40*/  DFMA R8, R8, R8, R8 ;  /* 0x000000080808722b */ /* 0x000fe20000000008 */
[----:B------:R-:W-:-:S07]  /*0b50*/  FSETP.GEU.AND P0, PT, |R4|, 5.8789094863358348022e-39, PT ;  /* 0x004004020400780b */ /* 0x000fce0003f0e200 */
[----:B------:R-:W-:-:S08]  /*0b60*/  DFMA R8, R4, R8, R4 ;  /* 0x000000080408722b */ /* 0x000fd00000000004 */
[----:B------:R-:W-:-:S08]  /*0b70*/  DFMA R10, -R2, R8, 1 ;  /* 0x3ff00000020a742b */ /* 0x000fd00000000108 */
[----:B------:R-:W-:Y:S01]  /*0b80*/  DFMA R8, R8, R10, R8 ;  /* 0x0000000a0808722b */ /* 0x000fe20000000008 */
[----:B------:R-:W-:Y:S10]  /*0b90*/  @P0 BRA `(.L_x_18) ;  /* 0x0000000000180947 */ /* 0x000ff40003800000 */
[----:B------:R-:W-:-:S04]  /*0ba0*/  LOP3.LUT R0, R3, 0x7fffffff, RZ, 0xc0, !PT ;  /* 0x7fffffff03007812 */ /* 0x000fc800078ec0ff */
[----:B------:R-:W-:Y:S02]  /*0bb0*/  IADD3 R8, PT, PT, R0, -0x100000, RZ ;  /* 0xfff0000000087810 */ /* 0x000fe40007ffe0ff */
[----:B------:R-:W-:-:S07]  /*0bc0*/  MOV R0, 0xbe0 ;  /* 0x00000be000007802 */ /* 0x000fce0000000f00 */
[----:B------:R-:W-:Y:S05]  /*0bd0*/  CALL.REL.NOINC `($__internal_1_$__cuda_sm20_dblrcp_rn_slowpath_v3) ;  /* 0x0000000000207944 */ /* 0x000fea0003c00000 */
[----:B------:R-:W-:Y:S02]  /*0be0*/  MOV R8, R4 ;  /* 0x0000000400087202 */ /* 0x000fe40000000f00 */
[----:B------:R-:W-:-:S07]  /*0bf0*/  MOV R9, R5 ;  /* 0x0000000500097202 */ /* 0x000fce0000000f00 */
.L_x_18:
[----:B------:R-:W-:Y:S05]  /*0c00*/  BSYNC.RECONVERGENT B0 ;  /* 0x0000000000007941 */ /* 0x000fea0003800200 */
.L_x_17:
[----:B------:R-:W0:Y:S01]  /*0c10*/  LDC.64 R2, c[0x0][0x3a0] ;  /* 0x0000e800ff027b82 */ /* 0x000e220000000a00 */
[----:B------:R-:W1:Y:S01]  /*0c20*/  F2F.F32.F64 R9, R8 ;  /* 0x0000000800097310 */ /* 0x000e620000301000 */
[----:B0-----:R-:W-:-:S05]  /*0c30*/  IMAD.WIDE R6, R6, 0x4, R2 ;  /* 0x0000000406067825 */ /* 0x001fca00078e0202 */
[----:B-1----:R-:W-:Y:S01]  /*0c40*/  STG.E desc[UR12][R6.64], R9 ;  /* 0x0000000906007986 */ /* 0x002fe2000c10190c */
[----:B------:R-:W-:Y:S05]  /*0c50*/  EXIT ;  /* 0x000000000000794d */ /* 0x000fea0003800000 */
        .weak           $__internal_1_$__cuda_sm20_dblrcp_rn_slowpath_v3
        .type           $__internal_1_$__cuda_sm20_dblrcp_rn_slowpath_v3,@function
        .size           $__internal_1_$__cuda_sm20_dblrcp_rn_slowpath_v3,(.L_x_25 - $__internal_1_$__cuda_sm20_dblrcp_rn_slowpath_v3)
$__internal_1_$__cuda_sm20_dblrcp_rn_slowpath_v3:
        /* <DEDUP_REMOVED lines=11> */
[----:B------:R-:W-:Y:S02]  /*0d10*/  IADD3 R5, PT, PT, R3, -0x3fe00000, RZ ;  /* 0xc020000003057810 */ /* 0x000fe40007ffe0ff */
[----:B------:R-:W-:Y:S02]  /*0d20*/  MOV R4, R2 ;  /* 0x0000000200047202 */ /* 0x000fe40000000f00 */
[----:B------:R-:W0:Y:S04]  /*0d30*/  MUFU.RCP64H R9, R5 ;  /* 0x0000000500097308 */ /* 0x000e280000001800 */
        /* <DEDUP_REMOVED lines=10> */
.L_x_22:
        /* <DEDUP_REMOVED lines=10> */
.L_x_20:
[----:B------:R-:W-:Y:S02]  /*0e80*/  LOP3.LUT R5, R3, 0x80000, RZ, 0xfc, !PT ;  /* 0x0008000003057812 */ /* 0x000fe400078efcff */
[----:B------:R-:W-:-:S07]  /*0e90*/  MOV R4, R2 ;  /* 0x0000000200047202 */ /* 0x000fce0000000f00 */
.L_x_21:
[----:B------:R-:W-:Y:S05]  /*0ea0*/  BSYNC.RECONVERGENT B2 ;  /* 0x0000000000027941 */ /* 0x000fea0003800200 */
.L_x_19:
[----:B------:R-:W-:Y:S01]  /*0eb0*/  HFMA2 R3, -RZ, RZ, 0, 0 ;  /* 0x00000000ff037431 */ /* 0x000fe200000001ff */
[----:B------:R-:W-:-:S04]  /*0ec0*/  MOV R2, R0 ;  /* 0x0000000000027202 */ /* 0x000fc80000000f00 */
[----:B------:R-:W-:Y:S05]  /*0ed0*/  RET.REL.NODEC R2 `(_Z11forwardPassPfS_S_S_S_) ;  /* 0xfffffff002487950 */ /* 0x000fea0003c3ffff */
.L_x_23:
        /* <DEDUP_REMOVED lines=10> */
.L_x_25:


//--------------------- .nv.shared.reserved.0     --------------------------
	.section	.nv.shared.reserved.0,"aw",@nobits
	.weak		__nv_reservedSMEM_offset_0_alias
	.size		__nv_reservedSMEM_offset_0_alias, 0, 64
	.other		__nv_reservedSMEM_offset_0_alias,@"STO_CUDA_RESERVED_SHARED STV_DEFAULT"
__nv_reservedSMEM_offset_0_alias:
	.zero		0
	.zero		64


//--------------------- .nv.constant0._Z13backpropagatePfS_S_S_S_S_S_S_ --------------------------
	.section	.nv.constant0._Z13backpropagatePfS_S_S_S_S_S_S_,"a",@progbits
	.sectionflags	@""
	.align	4
.nv.constant0._Z13backpropagatePfS_S_S_S_S_S_S_:
	.zero		960


//--------------------- .nv.constant0._Z11forwardPassPfS_S_S_S_ --------------------------
	.section	.nv.constant0._Z11forwardPassPfS_S_S_S_,"a",@progbits
	.sectionflags	@""
	.align	4
.nv.constant0._Z11forwardPassPfS_S_S_S_:
	.zero		936


//--------------------- SYMBOLS --------------------------

	.type		.nv.reservedSmem.offset0,@object
	.size		.nv.reservedSmem.offset0,0x4
